//
// Generated by NVIDIA NVVM Compiler
//
// Compiler Build ID: CL-36424714
// Cuda compilation tools, release 13.0, V13.0.88
// Based on NVVM 20.0.0
//

.version 9.0
.target sm_100
.address_size 64

	// .globl	_Z20decompressTileKernelPKhPhiiPKf

.visible .entry _Z20decompressTileKernelPKhPhiiPKf(
	.param .u64 .ptr .align 1 _Z20decompressTileKernelPKhPhiiPKf_param_0,
	.param .u64 .ptr .align 1 _Z20decompressTileKernelPKhPhiiPKf_param_1,
	.param .u32 _Z20decompressTileKernelPKhPhiiPKf_param_2,
	.param .u32 _Z20decompressTileKernelPKhPhiiPKf_param_3,
	.param .u64 .ptr .align 1 _Z20decompressTileKernelPKhPhiiPKf_param_4
)
{
	.reg .pred 	%p<5>;
	.reg .b16 	%rs<9>;
	.reg .b32 	%r<19>;
	.reg .b32 	%f<41>;
	.reg .b64 	%rd<11>;

	ld.param.u64 	%rd1, [_Z20decompressTileKernelPKhPhiiPKf_param_0];
	ld.param.u64 	%rd2, [_Z20decompressTileKernelPKhPhiiPKf_param_1];
	ld.param.u32 	%r4, [_Z20decompressTileKernelPKhPhiiPKf_param_2];
	ld.param.u32 	%r5, [_Z20decompressTileKernelPKhPhiiPKf_param_3];
	ld.param.u64 	%rd3, [_Z20decompressTileKernelPKhPhiiPKf_param_4];
	mov.u32 	%r7, %ctaid.x;
	mov.u32 	%r8, %ntid.x;
	mov.u32 	%r9, %tid.x;
	mad.lo.s32 	%r1, %r7, %r8, %r9;
	mov.u32 	%r10, %ctaid.y;
	mov.u32 	%r11, %ntid.y;
	mov.u32 	%r12, %tid.y;
	mad.lo.s32 	%r13, %r10, %r11, %r12;
	setp.ge.s32 	%p1, %r1, %r4;
	setp.ge.s32 	%p2, %r13, %r5;
	or.pred  	%p3, %p1, %p2;
	@%p3 bra 	$L__BB0_4;
	cvta.to.global.u64 	%rd4, %rd1;
	mad.lo.s32 	%r14, %r4, %r13, %r1;
	shl.b32 	%r3, %r14, 2;
	cvt.s64.s32 	%rd5, %r3;
	add.s64 	%rd6, %rd4, %rd5;
	ld.global.nc.u8 	%rs1, [%rd6];
	cvt.u16.u8 	%rs2, %rs1;
	cvt.rn.f32.u16 	%f38, %rs2;
	ld.global.nc.u8 	%rs3, [%rd6+1];
	cvt.u16.u8 	%rs4, %rs3;
	cvt.rn.f32.u16 	%f39, %rs4;
	ld.global.nc.u8 	%rs5, [%rd6+2];
	cvt.u16.u8 	%rs6, %rs5;
	cvt.rn.f32.u16 	%f40, %rs6;
	ld.global.nc.u8 	%rs7, [%rd6+3];
	cvt.u16.u8 	%rs8, %rs7;
	cvt.rn.f32.u16 	%f4, %rs8;
	setp.eq.s64 	%p4, %rd3, 0;
	@%p4 bra 	$L__BB0_3;
	cvta.to.global.u64 	%rd7, %rd3;
	ld.global.nc.f32 	%f11, [%rd7];
	ld.global.nc.f32 	%f12, [%rd7+4];
	mul.f32 	%f13, %f12, %f39;
	fma.rn.f32 	%f14, %f11, %f38, %f13;
	ld.global.nc.f32 	%f15, [%rd7+8];
	fma.rn.f32 	%f16, %f15, %f40, %f14;
	ld.global.nc.f32 	%f17, [%rd7+12];
	fma.rn.f32 	%f18, %f17, %f4, %f16;
	ld.global.nc.f32 	%f19, [%rd7+16];
	ld.global.nc.f32 	%f20, [%rd7+20];
	mul.f32 	%f21, %f20, %f39;
	fma.rn.f32 	%f22, %f19, %f38, %f21;
	ld.global.nc.f32 	%f23, [%rd7+24];
	fma.rn.f32 	%f24, %f23, %f40, %f22;
	ld.global.nc.f32 	%f25, [%rd7+28];
	fma.rn.f32 	%f26, %f25, %f4, %f24;
	ld.global.nc.f32 	%f27, [%rd7+32];
	ld.global.nc.f32 	%f28, [%rd7+36];
	mul.f32 	%f29, %f28, %f39;
	fma.rn.f32 	%f30, %f27, %f38, %f29;
	ld.global.nc.f32 	%f31, [%rd7+40];
	fma.rn.f32 	%f32, %f31, %f40, %f30;
	ld.global.nc.f32 	%f33, [%rd7+44];
	fma.rn.f32 	%f34, %f33, %f4, %f32;
	max.f32 	%f35, %f18, 0f00000000;
	min.f32 	%f38, %f35, 0f437F0000;
	max.f32 	%f36, %f26, 0f00000000;
	min.f32 	%f39, %f36, 0f437F0000;
	max.f32 	%f37, %f34, 0f00000000;
	min.f32 	%f40, %f37, 0f437F0000;
$L__BB0_3:
	cvt.rzi.u32.f32 	%r15, %f38;
	cvta.to.global.u64 	%rd9, %rd2;
	add.s64 	%rd10, %rd9, %rd5;
	st.global.u8 	[%rd10], %r15;
	cvt.rzi.u32.f32 	%r16, %f39;
	st.global.u8 	[%rd10+1], %r16;
	cvt.rzi.u32.f32 	%r17, %f40;
	st.global.u8 	[%rd10+2], %r17;
	cvt.rzi.u32.f32 	%r18, %f4;
	st.global.u8 	[%rd10+3], %r18;
$L__BB0_4:
	ret;

}
	// .globl	_Z16focusStackKernelPPKhPhPKfiii
.visible .entry _Z16focusStackKernelPPKhPhPKfiii(
	.param .u64 .ptr .align 1 _Z16focusStackKernelPPKhPhPKfiii_param_0,
	.param .u64 .ptr .align 1 _Z16focusStackKernelPPKhPhPKfiii_param_1,
	.param .u64 .ptr .align 1 _Z16focusStackKernelPPKhPhPKfiii_param_2,
	.param .u32 _Z16focusStackKernelPPKhPhPKfiii_param_3,
	.param .u32 _Z16focusStackKernelPPKhPhPKfiii_param_4,
	.param .u32 _Z16focusStackKernelPPKhPhPKfiii_param_5
)
{
	.reg .pred 	%p<12>;
	.reg .b16 	%rs<57>;
	.reg .b32 	%r<33>;
	.reg .b32 	%f<140>;
	.reg .b64 	%rd<49>;

	ld.param.u64 	%rd10, [_Z16focusStackKernelPPKhPhPKfiii_param_0];
	ld.param.u64 	%rd9, [_Z16focusStackKernelPPKhPhPKfiii_param_1];
	ld.param.u64 	%rd11, [_Z16focusStackKernelPPKhPhPKfiii_param_2];
	ld.param.u32 	%r12, [_Z16focusStackKernelPPKhPhPKfiii_param_3];
	ld.param.u32 	%r13, [_Z16focusStackKernelPPKhPhPKfiii_param_4];
	ld.param.u32 	%r14, [_Z16focusStackKernelPPKhPhPKfiii_param_5];
	cvta.to.global.u64 	%rd1, %rd10;
	cvta.to.global.u64 	%rd2, %rd11;
	mov.u32 	%r16, %ctaid.x;
	mov.u32 	%r17, %ntid.x;
	mov.u32 	%r18, %tid.x;
	mad.lo.s32 	%r1, %r16, %r17, %r18;
	mov.u32 	%r19, %ctaid.y;
	mov.u32 	%r20, %ntid.y;
	mov.u32 	%r21, %tid.y;
	mad.lo.s32 	%r22, %r19, %r20, %r21;
	setp.ge.s32 	%p1, %r1, %r13;
	setp.ge.s32 	%p2, %r22, %r14;
	or.pred  	%p3, %p1, %p2;
	@%p3 bra 	$L__BB1_12;
	mad.lo.s32 	%r23, %r13, %r22, %r1;
	shl.b32 	%r3, %r23, 2;
	setp.lt.s32 	%p4, %r12, 1;
	mov.f32 	%f135, 0f00000000;
	mov.f32 	%f136, %f135;
	mov.f32 	%f137, %f135;
	mov.f32 	%f138, %f135;
	mov.f32 	%f139, %f135;
	@%p4 bra 	$L__BB1_10;
	and.b32  	%r4, %r12, 3;
	setp.lt.u32 	%p5, %r12, 4;
	mov.f32 	%f139, 0f00000000;
	mov.b32 	%r32, 0;
	mov.f32 	%f138, %f139;
	mov.f32 	%f137, %f139;
	mov.f32 	%f136, %f139;
	mov.f32 	%f135, %f139;
	@%p5 bra 	$L__BB1_5;
	and.b32  	%r32, %r12, 2147483644;
	neg.s32 	%r30, %r32;
	add.s64 	%rd48, %rd2, 8;
	add.s64 	%rd47, %rd1, 16;
	mov.f32 	%f139, 0f00000000;
	cvt.s64.s32 	%rd12, %r3;
$L__BB1_4:
	.pragma "nounroll";
	ld.global.nc.f32 	%f50, [%rd48+-8];
	ld.global.nc.u64 	%rd13, [%rd47+-16];
	cvta.to.global.u64 	%rd14, %rd13;
	add.s64 	%rd15, %rd14, %rd12;
	ld.global.nc.u8 	%rs1, [%rd15];
	cvt.u16.u8 	%rs2, %rs1;
	cvt.rn.f32.u16 	%f51, %rs2;
	fma.rn.f32 	%f52, %f50, %f51, %f135;
	ld.global.nc.u8 	%rs3, [%rd15+1];
	cvt.u16.u8 	%rs4, %rs3;
	cvt.rn.f32.u16 	%f53, %rs4;
	fma.rn.f32 	%f54, %f50, %f53, %f136;
	ld.global.nc.u8 	%rs5, [%rd15+2];
	cvt.u16.u8 	%rs6, %rs5;
	cvt.rn.f32.u16 	%f55, %rs6;
	fma.rn.f32 	%f56, %f50, %f55, %f137;
	ld.global.nc.u8 	%rs7, [%rd15+3];
	cvt.u16.u8 	%rs8, %rs7;
	cvt.rn.f32.u16 	%f57, %rs8;
	fma.rn.f32 	%f58, %f50, %f57, %f138;
	add.f32 	%f59, %f139, %f50;
	ld.global.nc.f32 	%f60, [%rd48+-4];
	ld.global.nc.u64 	%rd16, [%rd47+-8];
	cvta.to.global.u64 	%rd17, %rd16;
	add.s64 	%rd18, %rd17, %rd12;
	ld.global.nc.u8 	%rs9, [%rd18];
	cvt.u16.u8 	%rs10, %rs9;
	cvt.rn.f32.u16 	%f61, %rs10;
	fma.rn.f32 	%f62, %f60, %f61, %f52;
	ld.global.nc.u8 	%rs11, [%rd18+1];
	cvt.u16.u8 	%rs12, %rs11;
	cvt.rn.f32.u16 	%f63, %rs12;
	fma.rn.f32 	%f64, %f60, %f63, %f54;
	ld.global.nc.u8 	%rs13, [%rd18+2];
	cvt.u16.u8 	%rs14, %rs13;
	cvt.rn.f32.u16 	%f65, %rs14;
	fma.rn.f32 	%f66, %f60, %f65, %f56;
	ld.global.nc.u8 	%rs15, [%rd18+3];
	cvt.u16.u8 	%rs16, %rs15;
	cvt.rn.f32.u16 	%f67, %rs16;
	fma.rn.f32 	%f68, %f60, %f67, %f58;
	add.f32 	%f69, %f59, %f60;
	ld.global.nc.f32 	%f70, [%rd48];
	ld.global.nc.u64 	%rd19, [%rd47];
	cvta.to.global.u64 	%rd20, %rd19;
	add.s64 	%rd21, %rd20, %rd12;
	ld.global.nc.u8 	%rs17, [%rd21];
	cvt.u16.u8 	%rs18, %rs17;
	cvt.rn.f32.u16 	%f71, %rs18;
	fma.rn.f32 	%f72, %f70, %f71, %f62;
	ld.global.nc.u8 	%rs19, [%rd21+1];
	cvt.u16.u8 	%rs20, %rs19;
	cvt.rn.f32.u16 	%f73, %rs20;
	fma.rn.f32 	%f74, %f70, %f73, %f64;
	ld.global.nc.u8 	%rs21, [%rd21+2];
	cvt.u16.u8 	%rs22, %rs21;
	cvt.rn.f32.u16 	%f75, %rs22;
	fma.rn.f32 	%f76, %f70, %f75, %f66;
	ld.global.nc.u8 	%rs23, [%rd21+3];
	cvt.u16.u8 	%rs24, %rs23;
	cvt.rn.f32.u16 	%f77, %rs24;
	fma.rn.f32 	%f78, %f70, %f77, %f68;
	add.f32 	%f79, %f69, %f70;
	ld.global.nc.f32 	%f80, [%rd48+4];
	ld.global.nc.u64 	%rd22, [%rd47+8];
	cvta.to.global.u64 	%rd23, %rd22;
	add.s64 	%rd24, %rd23, %rd12;
	ld.global.nc.u8 	%rs25, [%rd24];
	cvt.u16.u8 	%rs26, %rs25;
	cvt.rn.f32.u16 	%f81, %rs26;
	fma.rn.f32 	%f135, %f80, %f81, %f72;
	ld.global.nc.u8 	%rs27, [%rd24+1];
	cvt.u16.u8 	%rs28, %rs27;
	cvt.rn.f32.u16 	%f82, %rs28;
	fma.rn.f32 	%f136, %f80, %f82, %f74;
	ld.global.nc.u8 	%rs29, [%rd24+2];
	cvt.u16.u8 	%rs30, %rs29;
	cvt.rn.f32.u16 	%f83, %rs30;
	fma.rn.f32 	%f137, %f80, %f83, %f76;
	ld.global.nc.u8 	%rs31, [%rd24+3];
	cvt.u16.u8 	%rs32, %rs31;
	cvt.rn.f32.u16 	%f84, %rs32;
	fma.rn.f32 	%f138, %f80, %f84, %f78;
	add.f32 	%f139, %f79, %f80;
	add.s32 	%r30, %r30, 4;
	add.s64 	%rd48, %rd48, 16;
	add.s64 	%rd47, %rd47, 32;
	setp.ne.s32 	%p6, %r30, 0;
	@%p6 bra 	$L__BB1_4;
$L__BB1_5:
	setp.eq.s32 	%p7, %r4, 0;
	@%p7 bra 	$L__BB1_10;
	setp.eq.s32 	%p8, %r4, 1;
	@%p8 bra 	$L__BB1_8;
	cvt.s64.s32 	%rd25, %r3;
	mul.wide.u32 	%rd26, %r32, 4;
	add.s64 	%rd27, %rd2, %rd26;
	ld.global.nc.f32 	%f86, [%rd27];
	mul.wide.u32 	%rd28, %r32, 8;
	add.s64 	%rd29, %rd1, %rd28;
	ld.global.nc.u64 	%rd30, [%rd29];
	cvta.to.global.u64 	%rd31, %rd30;
	add.s64 	%rd32, %rd31, %rd25;
	ld.global.nc.u8 	%rs33, [%rd32];
	cvt.u16.u8 	%rs34, %rs33;
	cvt.rn.f32.u16 	%f87, %rs34;
	fma.rn.f32 	%f88, %f86, %f87, %f135;
	ld.global.nc.u8 	%rs35, [%rd32+1];
	cvt.u16.u8 	%rs36, %rs35;
	cvt.rn.f32.u16 	%f89, %rs36;
	fma.rn.f32 	%f90, %f86, %f89, %f136;
	ld.global.nc.u8 	%rs37, [%rd32+2];
	cvt.u16.u8 	%rs38, %rs37;
	cvt.rn.f32.u16 	%f91, %rs38;
	fma.rn.f32 	%f92, %f86, %f91, %f137;
	ld.global.nc.u8 	%rs39, [%rd32+3];
	cvt.u16.u8 	%rs40, %rs39;
	cvt.rn.f32.u16 	%f93, %rs40;
	fma.rn.f32 	%f94, %f86, %f93, %f138;
	add.f32 	%f95, %f139, %f86;
	ld.global.nc.f32 	%f96, [%rd27+4];
	ld.global.nc.u64 	%rd33, [%rd29+8];
	cvta.to.global.u64 	%rd34, %rd33;
	add.s64 	%rd35, %rd34, %rd25;
	ld.global.nc.u8 	%rs41, [%rd35];
	cvt.u16.u8 	%rs42, %rs41;
	cvt.rn.f32.u16 	%f97, %rs42;
	fma.rn.f32 	%f135, %f96, %f97, %f88;
	ld.global.nc.u8 	%rs43, [%rd35+1];
	cvt.u16.u8 	%rs44, %rs43;
	cvt.rn.f32.u16 	%f98, %rs44;
	fma.rn.f32 	%f136, %f96, %f98, %f90;
	ld.global.nc.u8 	%rs45, [%rd35+2];
	cvt.u16.u8 	%rs46, %rs45;
	cvt.rn.f32.u16 	%f99, %rs46;
	fma.rn.f32 	%f137, %f96, %f99, %f92;
	ld.global.nc.u8 	%rs47, [%rd35+3];
	cvt.u16.u8 	%rs48, %rs47;
	cvt.rn.f32.u16 	%f100, %rs48;
	fma.rn.f32 	%f138, %f96, %f100, %f94;
	add.f32 	%f139, %f95, %f96;
	add.s32 	%r32, %r32, 2;
$L__BB1_8:
	and.b32  	%r25, %r12, 1;
	setp.eq.b32 	%p9, %r25, 1;
	not.pred 	%p10, %p9;
	@%p10 bra 	$L__BB1_10;
	cvt.s64.s32 	%rd36, %r3;
	mul.wide.u32 	%rd37, %r32, 4;
	add.s64 	%rd38, %rd2, %rd37;
	ld.global.nc.f32 	%f101, [%rd38];
	mul.wide.u32 	%rd39, %r32, 8;
	add.s64 	%rd40, %rd1, %rd39;
	ld.global.nc.u64 	%rd41, [%rd40];
	cvta.to.global.u64 	%rd42, %rd41;
	add.s64 	%rd43, %rd42, %rd36;
	ld.global.nc.u8 	%rs49, [%rd43];
	cvt.u16.u8 	%rs50, %rs49;
	cvt.rn.f32.u16 	%f102, %rs50;
	fma.rn.f32 	%f135, %f101, %f102, %f135;
	ld.global.nc.u8 	%rs51, [%rd43+1];
	cvt.u16.u8 	%rs52, %rs51;
	cvt.rn.f32.u16 	%f103, %rs52;
	fma.rn.f32 	%f136, %f101, %f103, %f136;
	ld.global.nc.u8 	%rs53, [%rd43+2];
	cvt.u16.u8 	%rs54, %rs53;
	cvt.rn.f32.u16 	%f104, %rs54;
	fma.rn.f32 	%f137, %f101, %f104, %f137;
	ld.global.nc.u8 	%rs55, [%rd43+3];
	cvt.u16.u8 	%rs56, %rs55;
	cvt.rn.f32.u16 	%f105, %rs56;
	fma.rn.f32 	%f138, %f101, %f105, %f138;
	add.f32 	%f139, %f139, %f101;
$L__BB1_10:
	setp.leu.f32 	%p11, %f139, 0f00000000;
	@%p11 bra 	$L__BB1_12;
	div.rn.f32 	%f106, %f135, %f139;
	cvt.rzi.u32.f32 	%r26, %f106;
	cvt.s64.s32 	%rd44, %r3;
	cvta.to.global.u64 	%rd45, %rd9;
	add.s64 	%rd46, %rd45, %rd44;
	st.global.u8 	[%rd46], %r26;
	div.rn.f32 	%f107, %f136, %f139;
	cvt.rzi.u32.f32 	%r27, %f107;
	st.global.u8 	[%rd46+1], %r27;
	div.rn.f32 	%f108, %f137, %f139;
	cvt.rzi.u32.f32 	%r28, %f108;
	st.global.u8 	[%rd46+2], %r28;
	div.rn.f32 	%f109, %f138, %f139;
	cvt.rzi.u32.f32 	%r29, %f109;
	st.global.u8 	[%rd46+3], %r29;
$L__BB1_12:
	ret;

}
	// .globl	_Z13sharpenKernelPKhPhiif
.visible .entry _Z13sharpenKernelPKhPhiif(
	.param .u64 .ptr .align 1 _Z13sharpenKernelPKhPhiif_param_0,
	.param .u64 .ptr .align 1 _Z13sharpenKernelPKhPhiif_param_1,
	.param .u32 _Z13sharpenKernelPKhPhiif_param_2,
	.param .u32 _Z13sharpenKernelPKhPhiif_param_3,
	.param .f32 _Z13sharpenKernelPKhPhiif_param_4
)
{
	.reg .pred 	%p<8>;
	.reg .b16 	%rs<33>;
	.reg .b32 	%r<75>;
	.reg .b32 	%f<23>;
	.reg .b64 	%rd<12>;

	ld.param.u64 	%rd1, [_Z13sharpenKernelPKhPhiif_param_0];
	ld.param.u64 	%rd2, [_Z13sharpenKernelPKhPhiif_param_1];
	ld.param.u32 	%r4, [_Z13sharpenKernelPKhPhiif_param_2];
	ld.param.u32 	%r5, [_Z13sharpenKernelPKhPhiif_param_3];
	ld.param.f32 	%f1, [_Z13sharpenKernelPKhPhiif_param_4];
	mov.u32 	%r7, %ctaid.x;
	mov.u32 	%r8, %ntid.x;
	mov.u32 	%r9, %tid.x;
	mad.lo.s32 	%r10, %r7, %r8, %r9;
	mov.u32 	%r11, %ctaid.y;
	mov.u32 	%r12, %ntid.y;
	mov.u32 	%r13, %tid.y;
	mad.lo.s32 	%r14, %r11, %r12, %r13;
	setp.lt.s32 	%p1, %r10, 1;
	add.s32 	%r15, %r4, -1;
	setp.ge.s32 	%p2, %r10, %r15;
	or.pred  	%p3, %p1, %p2;
	setp.eq.s32 	%p4, %r14, 0;
	or.pred  	%p5, %p4, %p3;
	add.s32 	%r16, %r5, -1;
	setp.ge.s32 	%p6, %r14, %r16;
	or.pred  	%p7, %p5, %p6;
	@%p7 bra 	$L__BB2_2;
	cvta.to.global.u64 	%rd3, %rd1;
	cvta.to.global.u64 	%rd4, %rd2;
	mad.lo.s32 	%r17, %r4, %r14, %r10;
	shl.b32 	%r18, %r17, 2;
	shl.b32 	%r19, %r4, 2;
	sub.s32 	%r20, %r18, %r19;
	cvt.s64.s32 	%rd5, %r18;
	add.s64 	%rd6, %rd3, %rd5;
	ld.global.nc.u8 	%rs1, [%rd6];
	cvt.u16.u8 	%rs2, %rs1;
	cvt.rn.f32.u16 	%f2, %rs2;
	cvt.s64.s32 	%rd7, %r20;
	add.s64 	%rd8, %rd3, %rd7;
	ld.global.nc.u8 	%rs3, [%rd8+-4];
	cvt.u32.u8 	%r21, %rs3;
	ld.global.nc.u8 	%rs4, [%rd8];
	cvt.u32.u8 	%r22, %rs4;
	add.s32 	%r23, %r22, %r21;
	ld.global.nc.u8 	%rs5, [%rd8+4];
	cvt.u32.u8 	%r24, %rs5;
	add.s32 	%r25, %r23, %r24;
	ld.global.nc.u8 	%rs6, [%rd6+-4];
	cvt.u32.u8 	%r26, %rs6;
	add.s32 	%r27, %r25, %r26;
	cvt.u32.u16 	%r28, %rs2;
	add.s32 	%r29, %r27, %r28;
	ld.global.nc.u8 	%rs7, [%rd6+4];
	cvt.u32.u8 	%r30, %rs7;
	add.s32 	%r31, %r29, %r30;
	cvt.s64.s32 	%rd9, %r19;
	add.s64 	%rd10, %rd6, %rd9;
	ld.global.nc.u8 	%rs8, [%rd10+-4];
	cvt.u32.u8 	%r32, %rs8;
	add.s32 	%r33, %r31, %r32;
	ld.global.nc.u8 	%rs9, [%rd10];
	cvt.u32.u8 	%r34, %rs9;
	add.s32 	%r35, %r33, %r34;
	ld.global.nc.u8 	%rs10, [%rd10+4];
	cvt.u32.u8 	%r36, %rs10;
	add.s32 	%r37, %r35, %r36;
	cvt.rn.f32.u32 	%f3, %r37;
	div.rn.f32 	%f4, %f3, 0f41100000;
	sub.f32 	%f5, %f2, %f4;
	fma.rn.f32 	%f6, %f1, %f5, %f2;
	max.f32 	%f7, %f6, 0f00000000;
	min.f32 	%f8, %f7, 0f437F0000;
	cvt.rzi.u32.f32 	%r38, %f8;
	add.s64 	%rd11, %rd4, %rd5;
	st.global.u8 	[%rd11], %r38;
	ld.global.nc.u8 	%rs11, [%rd6+1];
	cvt.u16.u8 	%rs12, %rs11;
	cvt.rn.f32.u16 	%f9, %rs12;
	ld.global.nc.u8 	%rs13, [%rd8+-3];
	cvt.u32.u8 	%r39, %rs13;
	ld.global.nc.u8 	%rs14, [%rd8+1];
	cvt.u32.u8 	%r40, %rs14;
	add.s32 	%r41, %r40, %r39;
	ld.global.nc.u8 	%rs15, [%rd8+5];
	cvt.u32.u8 	%r42, %rs15;
	add.s32 	%r43, %r41, %r42;
	ld.global.nc.u8 	%rs16, [%rd6+-3];
	cvt.u32.u8 	%r44, %rs16;
	add.s32 	%r45, %r43, %r44;
	cvt.u32.u16 	%r46, %rs12;
	add.s32 	%r47, %r45, %r46;
	ld.global.nc.u8 	%rs17, [%rd6+5];
	cvt.u32.u8 	%r48, %rs17;
	add.s32 	%r49, %r47, %r48;
	ld.global.nc.u8 	%rs18, [%rd10+-3];
	cvt.u32.u8 	%r50, %rs18;
	add.s32 	%r51, %r49, %r50;
	ld.global.nc.u8 	%rs19, [%rd10+1];
	cvt.u32.u8 	%r52, %rs19;
	add.s32 	%r53, %r51, %r52;
	ld.global.nc.u8 	%rs20, [%rd10+5];
	cvt.u32.u8 	%r54, %rs20;
	add.s32 	%r55, %r53, %r54;
	cvt.rn.f32.u32 	%f10, %r55;
	div.rn.f32 	%f11, %f10, 0f41100000;
	sub.f32 	%f12, %f9, %f11;
	fma.rn.f32 	%f13, %f1, %f12, %f9;
	max.f32 	%f14, %f13, 0f00000000;
	min.f32 	%f15, %f14, 0f437F0000;
	cvt.rzi.u32.f32 	%r56, %f15;
	st.global.u8 	[%rd11+1], %r56;
	ld.global.nc.u8 	%rs21, [%rd6+2];
	cvt.u16.u8 	%rs22, %rs21;
	cvt.rn.f32.u16 	%f16, %rs22;
	ld.global.nc.u8 	%rs23, [%rd8+-2];
	cvt.u32.u8 	%r57, %rs23;
	ld.global.nc.u8 	%rs24, [%rd8+2];
	cvt.u32.u8 	%r58, %rs24;
	add.s32 	%r59, %r58, %r57;
	ld.global.nc.u8 	%rs25, [%rd8+6];
	cvt.u32.u8 	%r60, %rs25;
	add.s32 	%r61, %r59, %r60;
	ld.global.nc.u8 	%rs26, [%rd6+-2];
	cvt.u32.u8 	%r62, %rs26;
	add.s32 	%r63, %r61, %r62;
	cvt.u32.u16 	%r64, %rs22;
	add.s32 	%r65, %r63, %r64;
	ld.global.nc.u8 	%rs27, [%rd6+6];
	cvt.u32.u8 	%r66, %rs27;
	add.s32 	%r67, %r65, %r66;
	ld.global.nc.u8 	%rs28, [%rd10+-2];
	cvt.u32.u8 	%r68, %rs28;
	add.s32 	%r69, %r67, %r68;
	ld.global.nc.u8 	%rs29, [%rd10+2];
	cvt.u32.u8 	%r70, %rs29;
	add.s32 	%r71, %r69, %r70;
	ld.global.nc.u8 	%rs30, [%rd10+6];
	cvt.u32.u8 	%r72, %rs30;
	add.s32 	%r73, %r71, %r72;
	cvt.rn.f32.u32 	%f17, %r73;
	div.rn.f32 	%f18, %f17, 0f41100000;
	sub.f32 	%f19, %f16, %f18;
	fma.rn.f32 	%f20, %f1, %f19, %f16;
	max.f32 	%f21, %f20, 0f00000000;
	min.f32 	%f22, %f21, 0f437F0000;
	cvt.rzi.u32.f32 	%r74, %f22;
	st.global.u8 	[%rd11+2], %r74;
	ld.global.nc.u8 	%rs31, [%rd6+3];
	cvt.u16.u8 	%rs32, %rs31;
	st.global.u8 	[%rd11+3], %rs32;
$L__BB2_2:
	ret;

}


// ===== COMPILED SASS (sm_100) =====

	.target	sm_100

	.elftype	@"ET_EXEC"


//--------------------- .note.nv.tkinfo           --------------------------
	.section	.note.nv.tkinfo,"",@"SHT_NOTE"
	.sectionflags	@"SHF_NOTE_NV_TKINFO"
	.tkinfo
        /*0018*/ 	.word	0x00000002
        /*0030*/ 	.string	""
        /*0030*/ 	.string	"ptxas"
        /*0030*/ 	.string	"Cuda compilation tools, release 13.0, V13.0.88"
        /*0030*/ 	.string	"Build cuda_13.0.r13.0/compiler.36424714_0"
        /*0030*/ 	.string	"-arch sm_100 -m 64 "



//--------------------- .note.nv.cuinfo           --------------------------
	.section	.note.nv.cuinfo,"",@"SHT_NOTE"
	.sectionflags	@"SHF_NOTE_NV_CUINFO"
        /*0018*/ 	.short	0x0002
        /*001a*/ 	.short	0x0064
        /*001c*/ 	.short	0x0082
	.zero		2


//--------------------- .nv.info                  --------------------------
	.section	.nv.info,"",@"SHT_CUDA_INFO"
	.align	4


	//----- nvinfo : EIATTR_REGCOUNT
	.align		4
        /*0000*/ 	.byte	0x04, 0x2f
        /*0002*/ 	.short	(.L_1 - .L_0)
	.align		4
.L_0:
        /*0004*/ 	.word	index@(_Z20decompressTileKernelPKhPhiiPKf)
        /*0008*/ 	.word	0x0000001a


	//----- nvinfo : EIATTR_FRAME_SIZE
	.align		4
.L_1:
        /*000c*/ 	.byte	0x04, 0x11
        /*000e*/ 	.short	(.L_3 - .L_2)
	.align		4
.L_2:
        /*0010*/ 	.word	index@(_Z20decompressTileKernelPKhPhiiPKf)
        /*0014*/ 	.word	0x00000000


	//----- nvinfo : EIATTR_REGCOUNT
	.align		4
.L_3:
        /*0018*/ 	.byte	0x04, 0x2f
        /*001a*/ 	.short	(.L_5 - .L_4)
	.align		4
.L_4:
        /*001c*/ 	.word	index@(_Z16focusStackKernelPPKhPhPKfiii)
        /*0020*/ 	.word	0x00000020


	//----- nvinfo : EIATTR_FRAME_SIZE
	.align		4
.L_5:
        /*0024*/ 	.byte	0x04, 0x11
        /*0026*/ 	.short	(.L_7 - .L_6)
	.align		4
.L_6:
        /*0028*/ 	.word	index@($__internal_1_$__cuda_sm3x_div_rn_noftz_f32_slowpath)
        /*002c*/ 	.word	0x00000000


	//----- nvinfo : EIATTR_FRAME_SIZE
	.align		4
.L_7:
        /*0030*/ 	.byte	0x04, 0x11
        /*0032*/ 	.short	(.L_9 - .L_8)
	.align		4
.L_8:
        /*0034*/ 	.word	index@(_Z16focusStackKernelPPKhPhPKfiii)
        /*0038*/ 	.word	0x00000000


	//----- nvinfo : EIATTR_REGCOUNT
	.align		4
.L_9:
        /*003c*/ 	.byte	0x04, 0x2f
        /*003e*/ 	.short	(.L_11 - .L_10)
	.align		4
.L_10:
        /*0040*/ 	.word	index@(_Z13sharpenKernelPKhPhiif)
        /*0044*/ 	.word	0x00000018


	//----- nvinfo : EIATTR_FRAME_SIZE
	.align		4
.L_11:
        /*0048*/ 	.byte	0x04, 0x11
        /*004a*/ 	.short	(.L_13 - .L_12)
	.align		4
.L_12:
        /*004c*/ 	.word	index@($__internal_0_$__cuda_sm3x_div_rn_noftz_f32_slowpath)
        /*0050*/ 	.word	0x00000000


	//----- nvinfo : EIATTR_FRAME_SIZE
	.align		4
.L_13:
        /*0054*/ 	.byte	0x04, 0x11
        /*0056*/ 	.short	(.L_15 - .L_14)
	.align		4
.L_14:
        /*0058*/ 	.word	index@(_Z13sharpenKernelPKhPhiif)
        /*005c*/ 	.word	0x00000000


	//----- nvinfo : EIATTR_MIN_STACK_SIZE
	.align		4
.L_15:
        /*0060*/ 	.byte	0x04, 0x12
        /*0062*/ 	.short	(.L_17 - .L_16)
	.align		4
.L_16:
        /*0064*/ 	.word	index@(_Z13sharpenKernelPKhPhiif)
        /*0068*/ 	.word	0x00000000


	//----- nvinfo : EIATTR_MIN_STACK_SIZE
	.align		4
.L_17:
        /*006c*/ 	.byte	0x04, 0x12
        /*006e*/ 	.short	(.L_19 - .L_18)
	.align		4
.L_18:
        /*0070*/ 	.word	index@(_Z16focusStackKernelPPKhPhPKfiii)
        /*0074*/ 	.word	0x00000000


	//----- nvinfo : EIATTR_MIN_STACK_SIZE
	.align		4
.L_19:
        /*0078*/ 	.byte	0x04, 0x12
        /*007a*/ 	.short	(.L_21 - .L_20)
	.align		4
.L_20:
        /*007c*/ 	.word	index@(_Z20decompressTileKernelPKhPhiiPKf)
        /*0080*/ 	.word	0x00000000
.L_21:


//--------------------- .nv.compat                --------------------------
	.section	.nv.compat,"",@"SHT_CUDA_COMPAT_INFO"
	.align	4
        /*0000*/ 	.byte	0x02, 0x09, 0x00, 0x00, 0x02, 0x02, 0x01, 0x00, 0x02, 0x05, 0x05, 0x00, 0x03, 0x07, 0x01, 0x01
        /*0010*/ 	.byte	0x02, 0x03, 0x00, 0x00, 0x02, 0x06, 0x01, 0x00, 0x04, 0x0b, 0x08, 0x00, 0x01, 0x00, 0x00, 0x00
        /*0020*/ 	.byte	0x00, 0x00, 0x00, 0x00


//--------------------- .nv.info._Z13sharpenKernelPKhPhiif --------------------------
	.section	.nv.info._Z13sharpenKernelPKhPhiif,"",@"SHT_CUDA_INFO"
	.sectionflags	@""
	.align	4


	//----- nvinfo : EIATTR_CUDA_API_VERSION
	.align		4
        /*0000*/ 	.byte	0x04, 0x37
        /*0002*/ 	.short	(.L_23 - .L_22)
.L_22:
        /*0004*/ 	.word	0x00000082


	//----- nvinfo : EIATTR_KPARAM_INFO
	.align		4
.L_23:
        /*0008*/ 	.byte	0x04, 0x17
        /*000a*/ 	.short	(.L_25 - .L_24)
.L_24:
        /*000c*/ 	.word	0x00000000
        /*0010*/ 	.short	0x0004
        /*0012*/ 	.short	0x0018
        /*0014*/ 	.byte	0x00, 0xf0, 0x11, 0x00


	//----- nvinfo : EIATTR_KPARAM_INFO
	.align		4
.L_25:
        /*0018*/ 	.byte	0x04, 0x17
        /*001a*/ 	.short	(.L_27 - .L_26)
.L_26:
        /*001c*/ 	.word	0x00000000
        /*0020*/ 	.short	0x0003
        /*0022*/ 	.short	0x0014
        /*0024*/ 	.byte	0x00, 0xf0, 0x11, 0x00


	//----- nvinfo : EIATTR_KPARAM_INFO
	.align		4
.L_27:
        /*0028*/ 	.byte	0x04, 0x17
        /*002a*/ 	.short	(.L_29 - .L_28)
.L_28:
        /*002c*/ 	.word	0x00000000
        /*0030*/ 	.short	0x0002
        /*0032*/ 	.short	0x0010
        /*0034*/ 	.byte	0x00, 0xf0, 0x11, 0x00


	//----- nvinfo : EIATTR_KPARAM_INFO
	.align		4
.L_29:
        /*0038*/ 	.byte	0x04, 0x17
        /*003a*/ 	.short	(.L_31 - .L_30)
.L_30:
        /*003c*/ 	.word	0x00000000
        /*0040*/ 	.short	0x0001
        /*0042*/ 	.short	0x0008
        /*0044*/ 	.byte	0x00, 0xf5, 0x21, 0x00


	//----- nvinfo : EIATTR_KPARAM_INFO
	.align		4
.L_31:
        /*0048*/ 	.byte	0x04, 0x17
        /*004a*/ 	.short	(.L_33 - .L_32)
.L_32:
        /*004c*/ 	.word	0x00000000
        /*0050*/ 	.short	0x0000
        /*0052*/ 	.short	0x0000
        /*0054*/ 	.byte	0x00, 0xf5, 0x21, 0x00


	//----- nvinfo : EIATTR_SPARSE_MMA_MASK
	.align		4
.L_33:
        /*0058*/ 	.byte	0x03, 0x50
        /*005a*/ 	.short	0x0000


	//----- nvinfo : EIATTR_MAXREG_COUNT
	.align		4
        /*005c*/ 	.byte	0x03, 0x1b
        /*005e*/ 	.short	0x00ff


	//----- nvinfo : EIATTR_MERCURY_ISA_VERSION
	.align		4
        /*0060*/ 	.byte	0x03, 0x5f
        /*0062*/ 	.short	0x0101


	//----- nvinfo : EIATTR_VRC_CTA_INIT_COUNT
	.align		4
        /*0064*/ 	.byte	0x02, 0x4a
	.zero		1
	.zero		1


	//----- nvinfo : EIATTR_EXIT_INSTR_OFFSETS
	.align		4
        /*0068*/ 	.byte	0x04, 0x1c
        /*006a*/ 	.short	(.L_35 - .L_34)


	//   ....[0]....
.L_34:
        /*006c*/ 	.word	0x00000100


	//   ....[1]....
        /*0070*/ 	.word	0x000008e0


	//----- nvinfo : EIATTR_CRS_STACK_SIZE
	.align		4
.L_35:
        /*0074*/ 	.byte	0x04, 0x1e
        /*0076*/ 	.short	(.L_37 - .L_36)
.L_36:
        /*0078*/ 	.word	0x00000000


	//----- nvinfo : EIATTR_CBANK_PARAM_SIZE
	.align		4
.L_37:
        /*007c*/ 	.byte	0x03, 0x19
        /*007e*/ 	.short	0x001c


	//----- nvinfo : EIATTR_PARAM_CBANK
	.align		4
        /*0080*/ 	.byte	0x04, 0x0a
        /*0082*/ 	.short	(.L_39 - .L_38)
	.align		4
.L_38:
        /*0084*/ 	.word	index@(.nv.constant0._Z13sharpenKernelPKhPhiif)
        /*0088*/ 	.short	0x0380
        /*008a*/ 	.short	0x001c


	//----- nvinfo : EIATTR_SW_WAR
	.align		4
.L_39:
        /*008c*/ 	.byte	0x04, 0x36
        /*008e*/ 	.short	(.L_41 - .L_40)
.L_40:
        /*0090*/ 	.word	0x00000008
.L_41:


//--------------------- .nv.info._Z16focusStackKernelPPKhPhPKfiii --------------------------
	.section	.nv.info._Z16focusStackKernelPPKhPhPKfiii,"",@"SHT_CUDA_INFO"
	.sectionflags	@""
	.align	4


	//----- nvinfo : EIATTR_CUDA_API_VERSION
	.align		4
        /*0000*/ 	.byte	0x04, 0x37
        /*0002*/ 	.short	(.L_43 - .L_42)
.L_42:
        /*0004*/ 	.word	0x00000082


	//----- nvinfo : EIATTR_KPARAM_INFO
	.align		4
.L_43:
        /*0008*/ 	.byte	0x04, 0x17
        /*000a*/ 	.short	(.L_45 - .L_44)
.L_44:
        /*000c*/ 	.word	0x00000000
        /*0010*/ 	.short	0x0005
        /*0012*/ 	.short	0x0020
        /*0014*/ 	.byte	0x00, 0xf0, 0x11, 0x00


	//----- nvinfo : EIATTR_KPARAM_INFO
	.align		4
.L_45:
        /*0018*/ 	.byte	0x04, 0x17
        /*001a*/ 	.short	(.L_47 - .L_46)
.L_46:
        /*001c*/ 	.word	0x00000000
        /*0020*/ 	.short	0x0004
        /*0022*/ 	.short	0x001c
        /*0024*/ 	.byte	0x00, 0xf0, 0x11, 0x00


	//----- nvinfo : EIATTR_KPARAM_INFO
	.align		4
.L_47:
        /*0028*/ 	.byte	0x04, 0x17
        /*002a*/ 	.short	(.L_49 - .L_48)
.L_48:
        /*002c*/ 	.word	0x00000000
        /*0030*/ 	.short	0x0003
        /*0032*/ 	.short	0x0018
        /*0034*/ 	.byte	0x00, 0xf0, 0x11, 0x00


	//----- nvinfo : EIATTR_KPARAM_INFO
	.align		4
.L_49:
        /*0038*/ 	.byte	0x04, 0x17
        /*003a*/ 	.short	(.L_51 - .L_50)
.L_50:
        /*003c*/ 	.word	0x00000000
        /*0040*/ 	.short	0x0002
        /*0042*/ 	.short	0x0010
        /*0044*/ 	.byte	0x00, 0xf5, 0x21, 0x00


	//----- nvinfo : EIATTR_KPARAM_INFO
	.align		4
.L_51:
        /*0048*/ 	.byte	0x04, 0x17
        /*004a*/ 	.short	(.L_53 - .L_52)
.L_52:
        /*004c*/ 	.word	0x00000000
        /*0050*/ 	.short	0x0001
        /*0052*/ 	.short	0x0008
        /*0054*/ 	.byte	0x00, 0xf5, 0x21, 0x00


	//----- nvinfo : EIATTR_KPARAM_INFO
	.align		4
.L_53:
        /*0058*/ 	.byte	0x04, 0x17
        /*005a*/ 	.short	(.L_55 - .L_54)
.L_54:
        /*005c*/ 	.word	0x00000000
        /*0060*/ 	.short	0x0000
        /*0062*/ 	.short	0x0000
        /*0064*/ 	.byte	0x00, 0xf5, 0x21, 0x00


	//----- nvinfo : EIATTR_SPARSE_MMA_MASK
	.align		4
.L_55:
        /*0068*/ 	.byte	0x03, 0x50
        /*006a*/ 	.short	0x0000


	//----- nvinfo : EIATTR_MAXREG_COUNT
	.align		4
        /*006c*/ 	.byte	0x03, 0x1b
        /*006e*/ 	.short	0x00ff


	//----- nvinfo : EIATTR_MERCURY_ISA_VERSION
	.align		4
        /*0070*/ 	.byte	0x03, 0x5f
        /*0072*/ 	.short	0x0101


	//----- nvinfo : EIATTR_VRC_CTA_INIT_COUNT
	.align		4
        /*0074*/ 	.byte	0x02, 0x4a
	.zero		1
	.zero		1


	//----- nvinfo : EIATTR_EXIT_INSTR_OFFSETS
	.align		4
        /*0078*/ 	.byte	0x04, 0x1c
        /*007a*/ 	.short	(.L_57 - .L_56)


	//   ....[0]....
.L_56:
        /*007c*/ 	.word	0x000000d0


	//   ....[1]....
        /*0080*/ 	.word	0x00000bf0


	//   ....[2]....
        /*0084*/ 	.word	0x00001060


	//----- nvinfo : EIATTR_CRS_STACK_SIZE
	.align		4
.L_57:
        /*0088*/ 	.byte	0x04, 0x1e
        /*008a*/ 	.short	(.L_59 - .L_58)
.L_58:
        /*008c*/ 	.word	0x00000000


	//----- nvinfo : EIATTR_CBANK_PARAM_SIZE
	.align		4
.L_59:
        /*0090*/ 	.byte	0x03, 0x19
        /*0092*/ 	.short	0x0024


	//----- nvinfo : EIATTR_PARAM_CBANK
	.align		4
        /*0094*/ 	.byte	0x04, 0x0a
        /*0096*/ 	.short	(.L_61 - .L_60)
	.align		4
.L_60:
        /*0098*/ 	.word	index@(.nv.constant0._Z16focusStackKernelPPKhPhPKfiii)
        /*009c*/ 	.short	0x0380
        /*009e*/ 	.short	0x0024


	//----- nvinfo : EIATTR_SW_WAR
	.align		4
.L_61:
        /*00a0*/ 	.byte	0x04, 0x36
        /*00a2*/ 	.short	(.L_63 - .L_62)
.L_62:
        /*00a4*/ 	.word	0x00000008
.L_63:


//--------------------- .nv.info._Z20decompressTileKernelPKhPhiiPKf --------------------------
	.section	.nv.info._Z20decompressTileKernelPKhPhiiPKf,"",@"SHT_CUDA_INFO"
	.sectionflags	@""
	.align	4


	//----- nvinfo : EIATTR_CUDA_API_VERSION
	.align		4
        /*0000*/ 	.byte	0x04, 0x37
        /*0002*/ 	.short	(.L_65 - .L_64)
.L_64:
        /*0004*/ 	.word	0x00000082


	//----- nvinfo : EIATTR_KPARAM_INFO
	.align		4
.L_65:
        /*0008*/ 	.byte	0x04, 0x17
        /*000a*/ 	.short	(.L_67 - .L_66)
.L_66:
        /*000c*/ 	.word	0x00000000
        /*0010*/ 	.short	0x0004
        /*0012*/ 	.short	0x0018
        /*0014*/ 	.byte	0x00, 0xf5, 0x21, 0x00


	//----- nvinfo : EIATTR_KPARAM_INFO
	.align		4
.L_67:
        /*0018*/ 	.byte	0x04, 0x17
        /*001a*/ 	.short	(.L_69 - .L_68)
.L_68:
        /*001c*/ 	.word	0x00000000
        /*0020*/ 	.short	0x0003
        /*0022*/ 	.short	0x0014
        /*0024*/ 	.byte	0x00, 0xf0, 0x11, 0x00


	//----- nvinfo : EIATTR_KPARAM_INFO
	.align		4
.L_69:
        /*0028*/ 	.byte	0x04, 0x17
        /*002a*/ 	.short	(.L_71 - .L_70)
.L_70:
        /*002c*/ 	.word	0x00000000
        /*0030*/ 	.short	0x0002
        /*0032*/ 	.short	0x0010
        /*0034*/ 	.byte	0x00, 0xf0, 0x11, 0x00


	//----- nvinfo : EIATTR_KPARAM_INFO
	.align		4
.L_71:
        /*0038*/ 	.byte	0x04, 0x17
        /*003a*/ 	.short	(.L_73 - .L_72)
.L_72:
        /*003c*/ 	.word	0x00000000
        /*0040*/ 	.short	0x0001
        /*0042*/ 	.short	0x0008
        /*0044*/ 	.byte	0x00, 0xf5, 0x21, 0x00


	//----- nvinfo : EIATTR_KPARAM_INFO
	.align		4
.L_73:
        /*0048*/ 	.byte	0x04, 0x17
        /*004a*/ 	.short	(.L_75 - .L_74)
.L_74:
        /*004c*/ 	.word	0x00000000
        /*0050*/ 	.short	0x0000
        /*0052*/ 	.short	0x0000
        /*0054*/ 	.byte	0x00, 0xf5, 0x21, 0x00


	//----- nvinfo : EIATTR_SPARSE_MMA_MASK
	.align		4
.L_75:
        /*0058*/ 	.byte	0x03, 0x50
        /*005a*/ 	.short	0x0000


	//----- nvinfo : EIATTR_MAXREG_COUNT
	.align		4
        /*005c*/ 	.byte	0x03, 0x1b
        /*005e*/ 	.short	0x00ff


	//----- nvinfo : EIATTR_MERCURY_ISA_VERSION
	.align		4
        /*0060*/ 	.byte	0x03, 0x5f
        /*0062*/ 	.short	0x0101


	//----- nvinfo : EIATTR_VRC_CTA_INIT_COUNT
	.align		4
        /*0064*/ 	.byte	0x02, 0x4a
	.zero		1
	.zero		1


	//----- nvinfo : EIATTR_EXIT_INSTR_OFFSETS
	.align		4
        /*0068*/ 	.byte	0x04, 0x1c
        /*006a*/ 	.short	(.L_77 - .L_76)


	//   ....[0]....
.L_76:
        /*006c*/ 	.word	0x000000c0


	//   ....[1]....
        /*0070*/ 	.word	0x000004a0


	//----- nvinfo : EIATTR_CBANK_PARAM_SIZE
	.align		4
.L_77:
        /*0074*/ 	.byte	0x03, 0x19
        /*0076*/ 	.short	0x0020


	//----- nvinfo : EIATTR_PARAM_CBANK
	.align		4
        /*0078*/ 	.byte	0x04, 0x0a
        /*007a*/ 	.short	(.L_79 - .L_78)
	.align		4
.L_78:
        /*007c*/ 	.word	index@(.nv.constant0._Z20decompressTileKernelPKhPhiiPKf)
        /*0080*/ 	.short	0x0380
        /*0082*/ 	.short	0x0020


	//----- nvinfo : EIATTR_SW_WAR
	.align		4
.L_79:
        /*0084*/ 	.byte	0x04, 0x36
        /*0086*/ 	.short	(.L_81 - .L_80)
.L_80:
        /*0088*/ 	.word	0x00000008
.L_81:


//--------------------- .nv.callgraph             --------------------------
	.section	.nv.callgraph,"",@"SHT_CUDA_CALLGRAPH"
	.align	4
	.sectionentsize	8
	.align		4
        /*0000*/ 	.word	0x00000000
	.align		4
        /*0004*/ 	.word	0xffffffff
	.align		4
        /*0008*/ 	.word	0x00000000
	.align		4
        /*000c*/ 	.word	0xfffffffe
	.align		4
        /*0010*/ 	.word	0x00000000
	.align		4
        /*0014*/ 	.word	0xfffffffd
	.align		4
        /*0018*/ 	.word	0x00000000
	.align		4
        /*001c*/ 	.word	0xfffffffc


//--------------------- .text._Z13sharpenKernelPKhPhiif --------------------------
	.section	.text._Z13sharpenKernelPKhPhiif,"ax",@progbits
	.align	128
        .global         _Z13sharpenKernelPKhPhiif
        .type           _Z13sharpenKernelPKhPhiif,@function
        .size           _Z13sharpenKernelPKhPhiif,(.L_x_44 - _Z13sharpenKernelPKhPhiif)
        .other          _Z13sharpenKernelPKhPhiif,@"STO_CUDA_ENTRY STV_DEFAULT"
_Z13sharpenKernelPKhPhiif:
.text._Z13sharpenKernelPKhPhiif:
[----:B------:R-:W-:Y:S01]  /*0000*/  LDC R1, c[0x0][0x37c] ;  /* 0x0000df00ff017b82 */ /* 0x000fe20000000800 */
[----:B------:R-:W0:Y:S07]  /*0010*/  S2R R0, SR_TID.X ;  /* 0x0000000000007919 */ /* 0x000e2e0000002100 */
[----:B------:R-:W0:Y:S01]  /*0020*/  S2UR UR4, SR_CTAID.X ;  /* 0x00000000000479c3 */ /* 0x000e220000002500 */
[----:B------:R-:W1:Y:S07]  /*0030*/  S2R R5, SR_TID.Y ;  /* 0x0000000000057919 */ /* 0x000e6e0000002200 */
[----:B------:R-:W0:Y:S08]  /*0040*/  LDC R3, c[0x0][0x360] ;  /* 0x0000d800ff037b82 */ /* 0x000e300000000800 */
[----:B------:R-:W2:Y:S08]  /*0050*/  LDC.64 R6, c[0x0][0x390] ;  /* 0x0000e400ff067b82 */ /* 0x000eb00000000a00 */
[----:B------:R-:W1:Y:S08]  /*0060*/  S2UR UR5, SR_CTAID.Y ;  /* 0x00000000000579c3 */ /* 0x000e700000002600 */
[----:B------:R-:W1:Y:S01]  /*0070*/  LDC R2, c[0x0][0x364] ;  /* 0x0000d900ff027b82 */ /* 0x000e620000000800 */
[----:B0-----:R-:W-:-:S02]  /*0080*/  IMAD R3, R3, UR4, R0 ;  /* 0x0000000403037c24 */ /* 0x001fc4000f8e0200 */
[----:B--2---:R-:W-:-:S05]  /*0090*/  VIADD R0, R6, 0xffffffff ;  /* 0xffffffff06007836 */ /* 0x004fca0000000000 */
[----:B------:R-:W-:-:S04]  /*00a0*/  ISETP.GE.AND P0, PT, R3, R0, PT ;  /* 0x000000000300720c */ /* 0x000fc80003f06270 */
[----:B------:R-:W-:Y:S01]  /*00b0*/  ISETP.LT.OR P0, PT, R3, 0x1, P0 ;  /* 0x000000010300780c */ /* 0x000fe20000701670 */
[----:B-1----:R-:W-:Y:S02]  /*00c0*/  IMAD R0, R2, UR5, R5 ;  /* 0x0000000502007c24 */ /* 0x002fe4000f8e0205 */
[----:B------:R-:W-:-:S03]  /*00d0*/  VIADD R5, R7, 0xffffffff ;  /* 0xffffffff07057836 */ /* 0x000fc60000000000 */
[----:B------:R-:W-:-:S04]  /*00e0*/  ISETP.EQ.OR P0, PT, R0, RZ, P0 ;  /* 0x000000ff0000720c */ /* 0x000fc80000702670 */
[----:B------:R-:W-:-:S13]  /*00f0*/  ISETP.GE.OR P0, PT, R0, R5, P0 ;  /* 0x000000050000720c */ /* 0x000fda0000706670 */
[----:B------:R-:W-:Y:S05]  /*0100*/  @P0 EXIT ;  /* 0x000000000000094d */ /* 0x000fea0003800000 */
[----:B------:R-:W0:Y:S01]  /*0110*/  LDCU.64 UR6, c[0x0][0x380] ;  /* 0x00007000ff0677ac */ /* 0x000e220008000a00 */
[----:B------:R-:W-:Y:S02]  /*0120*/  IMAD R10, R0, R6, R3 ;  /* 0x00000006000a7224 */ /* 0x000fe400078e0203 */
[----:B------:R-:W-:Y:S01]  /*0130*/  IMAD.SHL.U32 R3, R6, 0x4, RZ ;  /* 0x0000000406037824 */ /* 0x000fe200078e00ff */
[----:B------:R-:W1:Y:S01]  /*0140*/  LDCU.64 UR4, c[0x0][0x358] ;  /* 0x00006b00ff0477ac */ /* 0x000e620008000a00 */
[----:B------:R-:W-:-:S04]  /*0150*/  IMAD.SHL.U32 R10, R10, 0x4, RZ ;  /* 0x000000040a0a7824 */ /* 0x000fc800078e00ff */
[----:B------:R-:W-:Y:S01]  /*0160*/  IMAD.IADD R0, R10, 0x1, -R3 ;  /* 0x000000010a007824 */ /* 0x000fe200078e0a03 */
[----:B------:R-:W-:-:S04]  /*0170*/  SHF.R.S32.HI R12, RZ, 0x1f, R10 ;  /* 0x0000001fff0c7819 */ /* 0x000fc8000001140a */
[----:B0-----:R-:W-:Y:S02]  /*0180*/  IADD3 R6, P1, PT, R0, UR6, RZ ;  /* 0x0000000600067c10 */ /* 0x001fe4000ff3e0ff */
[----:B------:R-:W-:Y:S02]  /*0190*/  IADD3 R4, P0, PT, R10, UR6, RZ ;  /* 0x000000060a047c10 */ /* 0x000fe4000ff1e0ff */
[----:B------:R-:W-:Y:S02]  /*01a0*/  LEA.HI.X.SX32 R7, R0, UR7, 0x1, P1 ;  /* 0x0000000700077c11 */ /* 0x000fe400088f0eff */
[----:B------:R-:W-:Y:S02]  /*01b0*/  IADD3.X R5, PT, PT, R12, UR7, RZ, P0, !PT ;  /* 0x000000070c057c10 */ /* 0x000fe400087fe4ff */
[C---:B------:R-:W-:Y:S01]  /*01c0*/  IADD3 R8, P0, PT, R3.reuse, R4, RZ ;  /* 0x0000000403087210 */ /* 0x040fe20007f1e0ff */
[----:B-1----:R-:W2:Y:S04]  /*01d0*/  LDG.E.U8.CONSTANT R0, desc[UR4][R6.64+-0x4] ;  /* 0xfffffc0406007981 */ /* 0x002ea8000c1e9100 */
[----:B------:R-:W2:Y:S01]  /*01e0*/  LDG.E.U8.CONSTANT R13, desc[UR4][R6.64] ;  /* 0x00000004060d7981 */ /* 0x000ea2000c1e9100 */
[----:B------:R-:W-:-:S03]  /*01f0*/  LEA.HI.X.SX32 R9, R3, R5, 0x1, P0 ;  /* 0x0000000503097211 */ /* 0x000fc600000f0eff */
[----:B------:R-:W2:Y:S04]  /*0200*/  LDG.E.U8.CONSTANT R2, desc[UR4][R6.64+0x4] ;  /* 0x0000040406027981 */ /* 0x000ea8000c1e9100 */
[----:B------:R-:W3:Y:S04]  /*0210*/  LDG.E.U8.CONSTANT R3, desc[UR4][R4.64+-0x4] ;  /* 0xfffffc0404037981 */ /* 0x000ee8000c1e9100 */
[----:B------:R-:W3:Y:S04]  /*0220*/  LDG.E.U8.CONSTANT R11, desc[UR4][R4.64] ;  /* 0x00000004040b7981 */ /* 0x000ee8000c1e9100 */
[----:B------:R-:W4:Y:S04]  /*0230*/  LDG.E.U8.CONSTANT R15, desc[UR4][R4.64+0x4] ;  /* 0x00000404040f7981 */ /* 0x000f28000c1e9100 */
[----:B------:R-:W4:Y:S04]  /*0240*/  LDG.E.U8.CONSTANT R14, desc[UR4][R8.64+-0x4] ;  /* 0xfffffc04080e7981 */ /* 0x000f28000c1e9100 */
[----:B------:R-:W5:Y:S04]  /*0250*/  LDG.E.U8.CONSTANT R17, desc[UR4][R8.64] ;  /* 0x0000000408117981 */ /* 0x000f68000c1e9100 */
[----:B------:R-:W5:Y:S01]  /*0260*/  LDG.E.U8.CONSTANT R16, desc[UR4][R8.64+0x4] ;  /* 0x0000040408107981 */ /* 0x000f62000c1e9100 */
[----:B------:R-:W-:Y:S01]  /*0270*/  BSSY.RECONVERGENT B0, `(.L_x_0) ;  /* 0x0000014000007945 */ /* 0x000fe20003800200 */
[----:B--2---:R-:W-:Y:S01]  /*0280*/  IADD3 R0, PT, PT, R2, R13, R0 ;  /* 0x0000000d02007210 */ /* 0x004fe20007ffe000 */
[----:B------:R-:W-:-:S02]  /*0290*/  IMAD.MOV.U32 R13, RZ, RZ, 0x3de38e39 ;  /* 0x3de38e39ff0d7424 */ /* 0x000fc400078e00ff */
[----:B------:R-:W-:Y:S01]  /*02a0*/  IMAD.MOV.U32 R2, RZ, RZ, 0x41100000 ;  /* 0x41100000ff027424 */ /* 0x000fe200078e00ff */
[----:B---3--:R-:W-:-:S03]  /*02b0*/  IADD3 R0, PT, PT, R11, R0, R3 ;  /* 0x000000000b007210 */ /* 0x008fc60007ffe003 */
[----:B------:R-:W-:Y:S01]  /*02c0*/  FFMA R3, R13, -R2, 1 ;  /* 0x3f8000000d037423 */ /* 0x000fe20000000802 */
[----:B------:R-:W-:Y:S03]  /*02d0*/  I2F.U16 R11, R11 ;  /* 0x0000000b000b7306 */ /* 0x000fe60000101000 */
[----:B------:R-:W-:Y:S01]  /*02e0*/  FFMA R3, R3, R13, 0.11111111193895339966 ;  /* 0x3de38e3903037423 */ /* 0x000fe2000000000d */
[----:B----4-:R-:W-:-:S04]  /*02f0*/  IADD3 R0, PT, PT, R14, R0, R15 ;  /* 0x000000000e007210 */ /* 0x010fc80007ffe00f */
[----:B-----5:R-:W-:-:S04]  /*0300*/  IADD3 R0, PT, PT, R16, R0, R17 ;  /* 0x0000000010007210 */ /* 0x020fc80007ffe011 */
[----:B------:R-:W-:-:S04]  /*0310*/  I2FP.F32.U32 R0, R0 ;  /* 0x0000000000007245 */ /* 0x000fc80000201000 */
[----:B------:R-:W0:Y:S01]  /*0320*/  FCHK P0, R0, 9 ;  /* 0x4110000000007902 */ /* 0x000e220000000000 */
[----:B------:R-:W-:-:S04]  /*0330*/  FFMA R13, R0, R3, RZ ;  /* 0x00000003000d7223 */ /* 0x000fc800000000ff */
[----:B------:R-:W-:-:S04]  /*0340*/  FFMA R14, R13, -9, R0 ;  /* 0xc11000000d0e7823 */ /* 0x000fc80000000000 */
[----:B------:R-:W-:Y:S01]  /*0350*/  FFMA R14, R3, R14, R13 ;  /* 0x0000000e030e7223 */ /* 0x000fe2000000000d */
[----:B0-----:R-:W-:Y:S06]  /*0360*/  @!P0 BRA `(.L_x_1) ;  /* 0x0000000000108947 */ /* 0x001fec0003800000 */
[----:B------:R-:W-:Y:S01]  /*0370*/  IMAD.MOV.U32 R3, RZ, RZ, R0 ;  /* 0x000000ffff037224 */ /* 0x000fe200078e0000 */
[----:B------:R-:W-:-:S07]  /*0380*/  MOV R14, 0x3a0 ;  /* 0x000003a0000e7802 */ /* 0x000fce0000000f00 */
[----:B------:R-:W-:Y:S05]  /*0390*/  CALL.REL.NOINC `($__internal_0_$__cuda_sm3x_div_rn_noftz_f32_slowpath) ;  /* 0x0000000400547944 */ /* 0x000fea0003c00000 */
[----:B------:R-:W-:-:S07]  /*03a0*/  IMAD.MOV.U32 R14, RZ, RZ, R0 ;  /* 0x000000ffff0e7224 */ /* 0x000fce00078e0000 */
.L_x_1:
[----:B------:R-:W-:Y:S05]  /*03b0*/  BSYNC.RECONVERGENT B0 ;  /* 0x0000000000007941 */ /* 0x000fea0003800200 */
.L_x_0:
[----:B------:R-:W2:Y:S01]  /*03c0*/  LDG.E.U8.CONSTANT R15, desc[UR4][R6.64+-0x3] ;  /* 0xfffffd04060f7981 */ /* 0x000ea2000c1e9100 */
[----:B------:R-:W0:Y:S03]  /*03d0*/  LDCU UR6, c[0x0][0x398] ;  /* 0x00007300ff0677ac */ /* 0x000e260008000800 */
[----:B------:R-:W2:Y:S04]  /*03e0*/  LDG.E.U8.CONSTANT R16, desc[UR4][R6.64+0x1] ;  /* 0x0000010406107981 */ /* 0x000ea8000c1e9100 */
[----:B------:R-:W2:Y:S04]  /*03f0*/  LDG.E.U8.CONSTANT R17, desc[UR4][R6.64+0x5] ;  /* 0x0000050406117981 */ /* 0x000ea8000c1e9100 */
[----:B------:R-:W3:Y:S04]  /*0400*/  LDG.E.U8.CONSTANT R18, desc[UR4][R4.64+-0x3] ;  /* 0xfffffd0404127981 */ /* 0x000ee8000c1e9100 */
[----:B------:R-:W3:Y:S04]  /*0410*/  LDG.E.U8.CONSTANT R3, desc[UR4][R4.64+0x1] ;  /* 0x0000010404037981 */ /* 0x000ee8000c1e9100 */
[----:B------:R-:W4:Y:S04]  /*0420*/  LDG.E.U8.CONSTANT R19, desc[UR4][R4.64+0x5] ;  /* 0x0000050404137981 */ /* 0x000f28000c1e9100 */
[----:B------:R-:W4:Y:S04]  /*0430*/  LDG.E.U8.CONSTANT R20, desc[UR4][R8.64+-0x3] ;  /* 0xfffffd0408147981 */ /* 0x000f28000c1e9100 */
[----:B------:R-:W5:Y:S04]  /*0440*/  LDG.E.U8.CONSTANT R0, desc[UR4][R8.64+0x1] ;  /* 0x0000010408007981 */ /* 0x000f68000c1e9100 */
[----:B------:R-:W5:Y:S01]  /*0450*/  LDG.E.U8.CONSTANT R13, desc[UR4][R8.64+0x5] ;  /* 0x00000504080d7981 */ /* 0x000f62000c1e9100 */
[----:B------:R-:W-:Y:S01]  /*0460*/  FADD R14, R11, -R14 ;  /* 0x8000000e0b0e7221 */ /* 0x000fe20000000000 */
[----:B------:R-:W-:Y:S03]  /*0470*/  BSSY.RECONVERGENT B0, `(.L_x_2) ;  /* 0x000001a000007945 */ /* 0x000fe60003800200 */
[----:B0-----:R-:W-:Y:S01]  /*0480*/  FFMA R14, R14, UR6, R11 ;  /* 0x000000060e0e7c23 */ /* 0x001fe2000800000b */
[----:B------:R-:W0:Y:S04]  /*0490*/  LDCU.64 UR6, c[0x0][0x388] ;  /* 0x00007100ff0677ac */ /* 0x000e280008000a00 */
[----:B------:R-:W-:-:S04]  /*04a0*/  FMNMX R14, RZ, R14, !PT ;  /* 0x0000000eff0e7209 */ /* 0x000fc80007800000 */
[----:B------:R-:W-:Y:S02]  /*04b0*/  FMNMX R14, R14, 255, PT ;  /* 0x437f00000e0e7809 */ /* 0x000fe40003800000 */
[----:B0-----:R-:W-:-:S04]  /*04c0*/  IADD3 R10, P0, PT, R10, UR6, RZ ;  /* 0x000000060a0a7c10 */ /* 0x001fc8000ff1e0ff */
[----:B------:R-:W-:Y:S02]  /*04d0*/  IADD3.X R11, PT, PT, R12, UR7, RZ, P0, !PT ;  /* 0x000000070c0b7c10 */ /* 0x000fe400087fe4ff */
[----:B--2---:R-:W-:Y:S01]  /*04e0*/  IADD3 R16, PT, PT, R17, R16, R15 ;  /* 0x0000001011107210 */ /* 0x004fe20007ffe00f */
[----:B------:R-:W-:Y:S01]  /*04f0*/  IMAD.MOV.U32 R17, RZ, RZ, 0x3de38e39 ;  /* 0x3de38e39ff117424 */ /* 0x000fe200078e00ff */
[----:B------:R-:W0:Y:S02]  /*0500*/  F2I.U32.TRUNC.NTZ R15, R14 ;  /* 0x0000000e000f7305 */ /* 0x000e24000020f000 */
[----:B---3--:R-:W-:-:S06]  /*0510*/  IADD3 R16, PT, PT, R3, R16, R18 ;  /* 0x0000001003107210 */ /* 0x008fcc0007ffe012 */
[----:B------:R1:W-:Y:S01]  /*0520*/  I2F.U16 R12, R3 ;  /* 0x00000003000c7306 */ /* 0x0003e20000101000 */
[----:B----4-:R-:W-:Y:S01]  /*0530*/  IADD3 R16, PT, PT, R20, R16, R19 ;  /* 0x0000001014107210 */ /* 0x010fe20007ffe013 */
[----:B0-----:R0:W-:Y:S03]  /*0540*/  STG.E.U8 desc[UR4][R10.64], R15 ;  /* 0x0000000f0a007986 */ /* 0x0011e6000c101104 */
[----:B-----5:R-:W-:Y:S01]  /*0550*/  IADD3 R0, PT, PT, R13, R16, R0 ;  /* 0x000000100d007210 */ /* 0x020fe20007ffe000 */
[----:B------:R-:W-:-:S03]  /*0560*/  FFMA R16, R17, -R2, 1 ;  /* 0x3f80000011107423 */ /* 0x000fc60000000802 */
[----:B-1----:R-:W-:Y:S01]  /*0570*/  I2FP.F32.U32 R3, R0 ;  /* 0x0000000000037245 */ /* 0x002fe20000201000 */
[----:B------:R-:W-:-:S03]  /*0580*/  FFMA R0, R16, R17, 0.11111111193895339966 ;  /* 0x3de38e3910007423 */ /* 0x000fc60000000011 */
[----:B------:R-:W1:Y:S01]  /*0590*/  FCHK P0, R3, 9 ;  /* 0x4110000003007902 */ /* 0x000e620000000000 */
[----:B------:R-:W-:-:S04]  /*05a0*/  FFMA R14, R0, R3, RZ ;  /* 0x00000003000e7223 */ /* 0x000fc800000000ff */
[----:B------:R-:W-:-:S04]  /*05b0*/  FFMA R13, R14, -9, R3 ;  /* 0xc11000000e0d7823 */ /* 0x000fc80000000003 */
[----:B------:R-:W-:Y:S01]  /*05c0*/  FFMA R13, R0, R13, R14 ;  /* 0x0000000d000d7223 */ /* 0x000fe2000000000e */
[----:B01----:R-:W-:Y:S06]  /*05d0*/  @!P0 BRA `(.L_x_3) ;  /* 0x00000000000c8947 */ /* 0x003fec0003800000 */
[----:B------:R-:W-:-:S07]  /*05e0*/  MOV R14, 0x600 ;  /* 0x00000600000e7802 */ /* 0x000fce0000000f00 */
[----:B------:R-:W-:Y:S05]  /*05f0*/  CALL.REL.NOINC `($__internal_0_$__cuda_sm3x_div_rn_noftz_f32_slowpath) ;  /* 0x0000000000bc7944 */ /* 0x000fea0003c00000 */
[----:B------:R-:W-:-:S07]  /*0600*/  IMAD.MOV.U32 R13, RZ, RZ, R0 ;  /* 0x000000ffff0d7224 */ /* 0x000fce00078e0000 */
.L_x_3:
[----:B------:R-:W-:Y:S05]  /*0610*/  BSYNC.RECONVERGENT B0 ;  /* 0x0000000000007941 */ /* 0x000fea0003800200 */
.L_x_2:
[----:B------:R-:W2:Y:S01]  /*0620*/  LDG.E.U8.CONSTANT R0, desc[UR4][R6.64+-0x2] ;  /* 0xfffffe0406007981 */ /* 0x000ea2000c1e9100 */
[----:B------:R-:W0:Y:S03]  /*0630*/  LDCU UR6, c[0x0][0x398] ;  /* 0x00007300ff0677ac */ /* 0x000e260008000800 */
[----:B------:R-:W2:Y:S04]  /*0640*/  LDG.E.U8.CONSTANT R15, desc[UR4][R6.64+0x2] ;  /* 0x00000204060f7981 */ /* 0x000ea8000c1e9100 */
[----:B------:R1:W2:Y:S04]  /*0650*/  LDG.E.U8.CONSTANT R14, desc[UR4][R6.64+0x6] ;  /* 0x00000604060e7981 */ /* 0x0002a8000c1e9100 */
[----:B------:R-:W3:Y:S04]  /*0660*/  LDG.E.U8.CONSTANT R3, desc[UR4][R4.64+0x2] ;  /* 0x0000020404037981 */ /* 0x000ee8000c1e9100 */
[----:B------:R-:W4:Y:S04]  /*0670*/  LDG.E.U8.CONSTANT R16, desc[UR4][R4.64+-0x2] ;  /* 0xfffffe0404107981 */ /* 0x000f28000c1e9100 */
[----:B------:R-:W5:Y:S04]  /*0680*/  LDG.E.U8.CONSTANT R17, desc[UR4][R4.64+0x6] ;  /* 0x0000060404117981 */ /* 0x000f68000c1e9100 */
[----:B------:R-:W5:Y:S04]  /*0690*/  LDG.E.U8.CONSTANT R18, desc[UR4][R8.64+-0x2] ;  /* 0xfffffe0408127981 */ /* 0x000f68000c1e9100 */
[----:B------:R-:W5:Y:S04]  /*06a0*/  LDG.E.U8.CONSTANT R19, desc[UR4][R8.64+0x2] ;  /* 0x0000020408137981 */ /* 0x000f68000c1e9100 */
[----:B------:R0:W5:Y:S01]  /*06b0*/  LDG.E.U8.CONSTANT R20, desc[UR4][R8.64+0x6] ;  /* 0x0000060408147981 */ /* 0x000162000c1e9100 */
[----:B------:R-:W-:Y:S01]  /*06c0*/  FADD R13, R12, -R13 ;  /* 0x8000000d0c0d7221 */ /* 0x000fe20000000000 */
[----:B-1----:R-:W-:Y:S01]  /*06d0*/  IMAD.MOV.U32 R7, RZ, RZ, 0x3de38e39 ;  /* 0x3de38e39ff077424 */ /* 0x002fe200078e00ff */
[----:B------:R-:W-:Y:S02]  /*06e0*/  BSSY.RECONVERGENT B0, `(.L_x_4) ;  /* 0x0000016000007945 */ /* 0x000fe40003800200 */
[----:B0-----:R-:W-:-:S05]  /*06f0*/  FFMA R13, R13, UR6, R12 ;  /* 0x000000060d0d7c23 */ /* 0x001fca000800000c */
[----:B------:R-:W-:Y:S01]  /*0700*/  FMNMX R13, RZ, R13, !PT ;  /* 0x0000000dff0d7209 */ /* 0x000fe20007800000 */
[----:B------:R-:W-:-:S03]  /*0710*/  FFMA R8, R7, -R2, 1 ;  /* 0x3f80000007087423 */ /* 0x000fc60000000802 */
[----:B------:R-:W-:-:S06]  /*0720*/  FMNMX R13, R13, 255, PT ;  /* 0x437f00000d0d7809 */ /* 0x000fcc0003800000 */
[----:B------:R-:W0:Y:S02]  /*0730*/  F2I.U32.TRUNC.NTZ R13, R13 ;  /* 0x0000000d000d7305 */ /* 0x000e24000020f000 */
[----:B0-----:R0:W-:Y:S01]  /*0740*/  STG.E.U8 desc[UR4][R10.64+0x1], R13 ;  /* 0x0000010d0a007986 */ /* 0x0011e2000c101104 */
[----:B--2---:R-:W-:-:S05]  /*0750*/  IADD3 R0, PT, PT, R14, R15, R0 ;  /* 0x0000000f0e007210 */ /* 0x004fca0007ffe000 */
[----:B---3--:R1:W-:Y:S01]  /*0760*/  I2F.U16 R6, R3 ;  /* 0x0000000300067306 */ /* 0x0083e20000101000 */
[----:B----4-:R-:W-:-:S04]  /*0770*/  IADD3 R0, PT, PT, R3, R0, R16 ;  /* 0x0000000003007210 */ /* 0x010fc80007ffe010 */
[----:B-----5:R-:W-:-:S04]  /*0780*/  IADD3 R0, PT, PT, R18, R0, R17 ;  /* 0x0000000012007210 */ /* 0x020fc80007ffe011 */
[----:B------:R-:W-:-:S04]  /*0790*/  IADD3 R0, PT, PT, R20, R0, R19 ;  /* 0x0000000014007210 */ /* 0x000fc80007ffe013 */
        /* <DEDUP_REMOVED lines=10> */
.L_x_5:
[----:B------:R-:W-:Y:S05]  /*0840*/  BSYNC.RECONVERGENT B0 ;  /* 0x0000000000007941 */ /* 0x000fea0003800200 */
.L_x_4:
[----:B------:R-:W2:Y:S01]  /*0850*/  LDG.E.U8.CONSTANT R5, desc[UR4][R4.64+0x3] ;  /* 0x0000030404057981 */ /* 0x000ea2000c1e9100 */
[----:B------:R-:W0:Y:S01]  /*0860*/  LDCU UR6, c[0x0][0x398] ;  /* 0x00007300ff0677ac */ /* 0x000e220008000800 */
[----:B------:R-:W-:-:S04]  /*0870*/  FADD R7, R6, -R7 ;  /* 0x8000000706077221 */ /* 0x000fc80000000000 */
[----:B0-----:R-:W-:-:S05]  /*0880*/  FFMA R7, R7, UR6, R6 ;  /* 0x0000000607077c23 */ /* 0x001fca0008000006 */
[----:B------:R-:W-:-:S04]  /*0890*/  FMNMX R7, RZ, R7, !PT ;  /* 0x00000007ff077209 */ /* 0x000fc80007800000 */
[----:B------:R-:W-:-:S06]  /*08a0*/  FMNMX R7, R7, 255, PT ;  /* 0x437f000007077809 */ /* 0x000fcc0003800000 */
[----:B------:R-:W0:Y:S02]  /*08b0*/  F2I.U32.TRUNC.NTZ R7, R7 ;  /* 0x0000000700077305 */ /* 0x000e24000020f000 */
[----:B0-----:R-:W-:Y:S04]  /*08c0*/  STG.E.U8 desc[UR4][R10.64+0x2], R7 ;  /* 0x000002070a007986 */ /* 0x001fe8000c101104 */
[----:B--2---:R-:W-:Y:S01]  /*08d0*/  STG.E.U8 desc[UR4][R10.64+0x3], R5 ;  /* 0x000003050a007986 */ /* 0x004fe2000c101104 */
[----:B------:R-:W-:Y:S05]  /*08e0*/  EXIT ;  /* 0x000000000000794d */ /* 0x000fea0003800000 */
        .weak           $__internal_0_$__cuda_sm3x_div_rn_noftz_f32_slowpath
        .type           $__internal_0_$__cuda_sm3x_div_rn_noftz_f32_slowpath,@function
        .size           $__internal_0_$__cuda_sm3x_div_rn_noftz_f32_slowpath,(.L_x_44 - $__internal_0_$__cuda_sm3x_div_rn_noftz_f32_slowpath)
$__internal_0_$__cuda_sm3x_div_rn_noftz_f32_slowpath:
[----:B------:R-:W-:Y:S01]  /*08f0*/  SHF.R.U32.HI R13, RZ, 0x17, R2 ;  /* 0x00000017ff0d7819 */ /* 0x000fe20000011602 */
[----:B------:R-:W-:Y:S01]  /*0900*/  BSSY.RECONVERGENT B1, `(.L_x_6) ;  /* 0x0000064000017945 */ /* 0x000fe20003800200 */
[----:B------:R-:W-:Y:S01]  /*0910*/  SHF.R.U32.HI R0, RZ, 0x17, R3 ;  /* 0x00000017ff007819 */ /* 0x000fe20000011603 */
[----:B------:R-:W-:Y:S01]  /*0920*/  IMAD.MOV.U32 R16, RZ, RZ, 0x41100000 ;  /* 0x41100000ff107424 */ /* 0x000fe200078e00ff */
[----:B------:R-:W-:Y:S02]  /*0930*/  LOP3.LUT R13, R13, 0xff, RZ, 0xc0, !PT ;  /* 0x000000ff0d0d7812 */ /* 0x000fe400078ec0ff */
[----:B------:R-:W-:-:S03]  /*0940*/  LOP3.LUT R18, R0, 0xff, RZ, 0xc0, !PT ;  /* 0x000000ff00127812 */ /* 0x000fc600078ec0ff */
[----:B------:R-:W-:Y:S02]  /*0950*/  VIADD R17, R13, 0xffffffff ;  /* 0xffffffff0d117836 */ /* 0x000fe40000000000 */
[----:B------:R-:W-:-:S03]  /*0960*/  VIADD R19, R18, 0xffffffff ;  /* 0xffffffff12137836 */ /* 0x000fc60000000000 */
[----:B------:R-:W-:-:S04]  /*0970*/  ISETP.GT.U32.AND P0, PT, R17, 0xfd, PT ;  /* 0x000000fd1100780c */ /* 0x000fc80003f04070 */
[----:B------:R-:W-:-:S13]  /*0980*/  ISETP.GT.U32.OR P0, PT, R19, 0xfd, P0 ;  /* 0x000000fd1300780c */ /* 0x000fda0000704470 */
[----:B------:R-:W-:Y:S01]  /*0990*/  @!P0 IMAD.MOV.U32 R15, RZ, RZ, RZ ;  /* 0x000000ffff0f8224 */ /* 0x000fe200078e00ff */
[----:B------:R-:W-:Y:S06]  /*09a0*/  @!P0 BRA `(.L_x_7) ;  /* 0x0000000000608947 */ /* 0x000fec0003800000 */
[----:B------:R-:W-:Y:S01]  /*09b0*/  IMAD.MOV.U32 R0, RZ, RZ, 0x41100000 ;  /* 0x41100000ff007424 */ /* 0x000fe200078e00ff */
[----:B------:R-:W-:-:S04]  /*09c0*/  FSETP.GTU.FTZ.AND P0, PT, |R3|, +INF , PT ;  /* 0x7f8000000300780b */ /* 0x000fc80003f1c200 */
[----:B------:R-:W-:-:S04]  /*09d0*/  FSETP.GTU.FTZ.AND P1, PT, |R0|, +INF , PT ;  /* 0x7f8000000000780b */ /* 0x000fc80003f3c200 */
[----:B------:R-:W-:-:S13]  /*09e0*/  PLOP3.LUT P0, PT, P0, P1, PT, 0xf8, 0x8f ;  /* 0x00000000008f781c */ /* 0x000fda0000703f70 */
[----:B------:R-:W-:Y:S05]  /*09f0*/  @P0 BRA `(.L_x_8) ;  /* 0x00000004004c0947 */ /* 0x000fea0003800000 */
[----:B------:R-:W-:-:S13]  /*0a00*/  LOP3.LUT P0, RZ, R16, 0x7fffffff, R3, 0xc8, !PT ;  /* 0x7fffffff10ff7812 */ /* 0x000fda000780c803 */
[----:B------:R-:W-:Y:S05]  /*0a10*/  @!P0 BRA `(.L_x_9) ;  /* 0x00000004003c8947 */ /* 0x000fea0003800000 */
[C---:B------:R-:W-:Y:S02]  /*0a20*/  FSETP.NEU.FTZ.AND P2, PT, |R3|.reuse, +INF , PT ;  /* 0x7f8000000300780b */ /* 0x040fe40003f5d200 */
[----:B------:R-:W-:Y:S02]  /*0a30*/  FSETP.NEU.FTZ.AND P1, PT, |R0|, +INF , PT ;  /* 0x7f8000000000780b */ /* 0x000fe40003f3d200 */
[----:B------:R-:W-:-:S11]  /*0a40*/  FSETP.NEU.FTZ.AND P0, PT, |R3|, +INF , PT ;  /* 0x7f8000000300780b */ /* 0x000fd60003f1d200 */
[----:B------:R-:W-:Y:S05]  /*0a50*/  @!P1 BRA !P2, `(.L_x_9) ;  /* 0x00000004002c9947 */ /* 0x000fea0005000000 */
[----:B------:R-:W-:-:S04]  /*0a60*/  LOP3.LUT P2, RZ, R3, 0x7fffffff, RZ, 0xc0, !PT ;  /* 0x7fffffff03ff7812 */ /* 0x000fc8000784c0ff */
[----:B------:R-:W-:-:S13]  /*0a70*/  PLOP3.LUT P1, PT, P1, P2, PT, 0x2f, 0xf2 ;  /* 0x0000000000f2781c */ /* 0x000fda0000f24577 */
[----:B------:R-:W-:Y:S05]  /*0a80*/  @P1 BRA `(.L_x_10) ;  /* 0x0000000400181947 */ /* 0x000fea0003800000 */
[----:B------:R-:W-:-:S04]  /*0a90*/  LOP3.LUT P1, RZ, R16, 0x7fffffff, RZ, 0xc0, !PT ;  /* 0x7fffffff10ff7812 */ /* 0x000fc8000782c0ff */
[----:B------:R-:W-:-:S13]  /*0aa0*/  PLOP3.LUT P0, PT, P0, P1, PT, 0x2f, 0xf2 ;  /* 0x0000000000f2781c */ /* 0x000fda0000702577 */
[----:B------:R-:W-:Y:S05]  /*0ab0*/  @P0 BRA `(.L_x_11) ;  /* 0x0000000400000947 */ /* 0x000fea0003800000 */
[----:B------:R-:W-:Y:S02]  /*0ac0*/  ISETP.GE.AND P0, PT, R19, RZ, PT ;  /* 0x000000ff1300720c */ /* 0x000fe40003f06270 */
[----:B------:R-:W-:-:S11]  /*0ad0*/  ISETP.GE.AND P1, PT, R17, RZ, PT ;  /* 0x000000ff1100720c */ /* 0x000fd60003f26270 */
[----:B------:R-:W-:Y:S02]  /*0ae0*/  @P0 IMAD.MOV.U32 R15, RZ, RZ, RZ ;  /* 0x000000ffff0f0224 */ /* 0x000fe400078e00ff */
[----:B------:R-:W-:Y:S01]  /*0af0*/  @!P0 FFMA R3, R3, 1.84467440737095516160e+19, RZ ;  /* 0x5f80000003038823 */ /* 0x000fe200000000ff */
[----:B------:R-:W-:Y:S02]  /*0b00*/  @!P0 IMAD.MOV.U32 R15, RZ, RZ, -0x40 ;  /* 0xffffffc0ff0f8424 */ /* 0x000fe400078e00ff */
[----:B------:R-:W-:Y:S02]  /*0b10*/  @!P1 FFMA R16, R0, 1.84467440737095516160e+19, RZ ;  /* 0x5f80000000109823 */ /* 0x000fe400000000ff */
[----:B------:R-:W-:-:S07]  /*0b20*/  @!P1 VIADD R15, R15, 0x40 ;  /* 0x000000400f0f9836 */ /* 0x000fce0000000000 */
.L_x_7:
[----:B------:R-:W-:Y:S01]  /*0b30*/  LEA R17, R13, 0xc0800000, 0x17 ;  /* 0xc08000000d117811 */ /* 0x000fe200078eb8ff */
[----:B------:R-:W-:Y:S01]  /*0b40*/  VIADD R18, R18, 0xffffff81 ;  /* 0xffffff8112127836 */ /* 0x000fe20000000000 */
[----:B------:R-:W-:Y:S03]  /*0b50*/  BSSY.RECONVERGENT B2, `(.L_x_12) ;  /* 0x0000035000027945 */ /* 0x000fe60003800200 */
[----:B------:R-:W-:Y:S02]  /*0b60*/  IMAD.IADD R19, R16, 0x1, -R17 ;  /* 0x0000000110137824 */ /* 0x000fe400078e0a11 */
[C---:B------:R-:W-:Y:S01]  /*0b70*/  IMAD R0, R18.reuse, -0x800000, R3 ;  /* 0xff80000012007824 */ /* 0x040fe200078e0203 */
[----:B------:R-:W-:Y:S01]  /*0b80*/  IADD3 R18, PT, PT, R18, 0x7f, -R13 ;  /* 0x0000007f12127810 */ /* 0x000fe20007ffe80d */
[----:B------:R-:W0:Y:S01]  /*0b90*/  MUFU.RCP R16, R19 ;  /* 0x0000001300107308 */ /* 0x000e220000001000 */
[----:B------:R-:W-:-:S03]  /*0ba0*/  FADD.FTZ R17, -R19, -RZ ;  /* 0x800000ff13117221 */ /* 0x000fc60000010100 */
[----:B------:R-:W-:Y:S02]  /*0bb0*/  IMAD.IADD R18, R18, 0x1, R15 ;  /* 0x0000000112127824 */ /* 0x000fe400078e020f */
[----:B0-----:R-:W-:-:S04]  /*0bc0*/  FFMA R21, R16, R17, 1 ;  /* 0x3f80000010157423 */ /* 0x001fc80000000011 */
[----:B------:R-:W-:-:S04]  /*0bd0*/  FFMA R3, R16, R21, R16 ;  /* 0x0000001510037223 */ /* 0x000fc80000000010 */
[----:B------:R-:W-:-:S04]  /*0be0*/  FFMA R16, R0, R3, RZ ;  /* 0x0000000300107223 */ /* 0x000fc800000000ff */
[----:B------:R-:W-:-:S04]  /*0bf0*/  FFMA R20, R17, R16, R0 ;  /* 0x0000001011147223 */ /* 0x000fc80000000000 */
[----:B------:R-:W-:-:S04]  /*0c00*/  FFMA R16, R3, R20, R16 ;  /* 0x0000001403107223 */ /* 0x000fc80000000010 */
[----:B------:R-:W-:-:S04]  /*0c10*/  FFMA R17, R17, R16, R0 ;  /* 0x0000001011117223 */ /* 0x000fc80000000000 */
[----:B------:R-:W-:-:S05]  /*0c20*/  FFMA R0, R3, R17, R16 ;  /* 0x0000001103007223 */ /* 0x000fca0000000010 */
[----:B------:R-:W-:-:S04]  /*0c30*/  SHF.R.U32.HI R13, RZ, 0x17, R0 ;  /* 0x00000017ff0d7819 */ /* 0x000fc80000011600 */
[----:B------:R-:W-:-:S05]  /*0c40*/  LOP3.LUT R13, R13, 0xff, RZ, 0xc0, !PT ;  /* 0x000000ff0d0d7812 */ /* 0x000fca00078ec0ff */
[----:B------:R-:W-:-:S04]  /*0c50*/  IMAD.IADD R19, R13, 0x1, R18 ;  /* 0x000000010d137824 */ /* 0x000fc800078e0212 */
[----:B------:R-:W-:-:S05]  /*0c60*/  VIADD R13, R19, 0xffffffff ;  /* 0xffffffff130d7836 */ /* 0x000fca0000000000 */
[----:B------:R-:W-:-:S13]  /*0c70*/  ISETP.GE.U32.AND P0, PT, R13, 0xfe, PT ;  /* 0x000000fe0d00780c */ /* 0x000fda0003f06070 */
[----:B------:R-:W-:Y:S05]  /*0c80*/  @!P0 BRA `(.L_x_13) ;  /* 0x0000000000808947 */ /* 0x000fea0003800000 */
[----:B------:R-:W-:-:S13]  /*0c90*/  ISETP.GT.AND P0, PT, R19, 0xfe, PT ;  /* 0x000000fe1300780c */ /* 0x000fda0003f04270 */
[----:B------:R-:W-:Y:S05]  /*0ca0*/  @P0 BRA `(.L_x_14) ;  /* 0x00000000006c0947 */ /* 0x000fea0003800000 */
[----:B------:R-:W-:-:S13]  /*0cb0*/  ISETP.GE.AND P0, PT, R19, 0x1, PT ;  /* 0x000000011300780c */ /* 0x000fda0003f06270 */
[----:B------:R-:W-:Y:S05]  /*0cc0*/  @P0 BRA `(.L_x_15) ;  /* 0x0000000000740947 */ /* 0x000fea0003800000 */
[----:B------:R-:W-:Y:S02]  /*0cd0*/  ISETP.GE.AND P0, PT, R19, -0x18, PT ;  /* 0xffffffe81300780c */ /* 0x000fe40003f06270 */
[----:B------:R-:W-:-:S11]  /*0ce0*/  LOP3.LUT R0, R0, 0x80000000, RZ, 0xc0, !PT ;  /* 0x8000000000007812 */ /* 0x000fd600078ec0ff */
[----:B------:R-:W-:Y:S05]  /*0cf0*/  @!P0 BRA `(.L_x_15) ;  /* 0x0000000000688947 */ /* 0x000fea0003800000 */
[-CC-:B------:R-:W-:Y:S01]  /*0d00*/  FFMA.RZ R13, R3, R17.reuse, R16.reuse ;  /* 0x00000011030d7223 */ /* 0x180fe2000000c010 */
[C---:B------:R-:W-:Y:S01]  /*0d10*/  VIADD R18, R19.reuse, 0x20 ;  /* 0x0000002013127836 */ /* 0x040fe20000000000 */
[C---:B------:R-:W-:Y:S02]  /*0d20*/  ISETP.NE.AND P2, PT, R19.reuse, RZ, PT ;  /* 0x000000ff1300720c */ /* 0x040fe40003f45270 */
[----:B------:R-:W-:Y:S02]  /*0d30*/  ISETP.NE.AND P1, PT, R19, RZ, PT ;  /* 0x000000ff1300720c */ /* 0x000fe40003f25270 */
[----:B------:R-:W-:Y:S01]  /*0d40*/  LOP3.LUT R15, R13, 0x7fffff, RZ, 0xc0, !PT ;  /* 0x007fffff0d0f7812 */ /* 0x000fe200078ec0ff */
[CCC-:B------:R-:W-:Y:S01]  /*0d50*/  FFMA.RP R13, R3.reuse, R17.reuse, R16.reuse ;  /* 0x00000011030d7223 */ /* 0x1c0fe20000008010 */
[----:B------:R-:W-:Y:S01]  /*0d60*/  FFMA.RM R16, R3, R17, R16 ;  /* 0x0000001103107223 */ /* 0x000fe20000004010 */
[----:B------:R-:W-:Y:S01]  /*0d70*/  IMAD.MOV R3, RZ, RZ, -R19 ;  /* 0x000000ffff037224 */ /* 0x000fe200078e0a13 */
[----:B------:R-:W-:-:S03]  /*0d80*/  LOP3.LUT R15, R15, 0x800000, RZ, 0xfc, !PT ;  /* 0x008000000f0f7812 */ /* 0x000fc600078efcff */
[----:B------:R-:W-:Y:S02]  /*0d90*/  FSETP.NEU.FTZ.AND P0, PT, R13, R16, PT ;  /* 0x000000100d00720b */ /* 0x000fe40003f1d000 */
[----:B------:R-:W-:Y:S02]  /*0da0*/  SHF.L.U32 R18, R15, R18, RZ ;  /* 0x000000120f127219 */ /* 0x000fe400000006ff */
[----:B------:R-:W-:Y:S02]  /*0db0*/  SEL R16, R3, RZ, P2 ;  /* 0x000000ff03107207 */ /* 0x000fe40001000000 */
[----:B------:R-:W-:Y:S02]  /*0dc0*/  ISETP.NE.AND P1, PT, R18, RZ, P1 ;  /* 0x000000ff1200720c */ /* 0x000fe40000f25270 */
[----:B------:R-:W-:Y:S02]  /*0dd0*/  SHF.R.U32.HI R16, RZ, R16, R15 ;  /* 0x00000010ff107219 */ /* 0x000fe4000001160f */
[----:B------:R-:W-:-:S02]  /*0de0*/  PLOP3.LUT P0, PT, P0, P1, PT, 0xf8, 0x8f ;  /* 0x00000000008f781c */ /* 0x000fc40000703f70 */
[----:B------:R-:W-:Y:S02]  /*0df0*/  SHF.R.U32.HI R18, RZ, 0x1, R16 ;  /* 0x00000001ff127819 */ /* 0x000fe40000011610 */
[----:B------:R-:W-:-:S04]  /*0e00*/  SEL R3, RZ, 0x1, !P0 ;  /* 0x00000001ff037807 */ /* 0x000fc80004000000 */
[----:B------:R-:W-:-:S04]  /*0e10*/  LOP3.LUT R3, R3, 0x1, R18, 0xf8, !PT ;  /* 0x0000000103037812 */ /* 0x000fc800078ef812 */
[----:B------:R-:W-:-:S05]  /*0e20*/  LOP3.LUT R3, R3, R16, RZ, 0xc0, !PT ;  /* 0x0000001003037212 */ /* 0x000fca00078ec0ff */
[----:B------:R-:W-:-:S05]  /*0e30*/  IMAD.IADD R3, R18, 0x1, R3 ;  /* 0x0000000112037824 */ /* 0x000fca00078e0203 */
[----:B------:R-:W-:Y:S01]  /*0e40*/  LOP3.LUT R0, R3, R0, RZ, 0xfc, !PT ;  /* 0x0000000003007212 */ /* 0x000fe200078efcff */
[----:B------:R-:W-:Y:S06]  /*0e50*/  BRA `(.L_x_15) ;  /* 0x0000000000107947 */ /* 0x000fec0003800000 */
.L_x_14:
[----:B------:R-:W-:-:S04]  /*0e60*/  LOP3.LUT R0, R0, 0x80000000, RZ, 0xc0, !PT ;  /* 0x8000000000007812 */ /* 0x000fc800078ec0ff */
[----:B------:R-:W-:Y:S01]  /*0e70*/  LOP3.LUT R0, R0, 0x7f800000, RZ, 0xfc, !PT ;  /* 0x7f80000000007812 */ /* 0x000fe200078efcff */
[----:B------:R-:W-:Y:S06]  /*0e80*/  BRA `(.L_x_15) ;  /* 0x0000000000047947 */ /* 0x000fec0003800000 */
.L_x_13:
[----:B------:R-:W-:-:S07]  /*0e90*/  IMAD R0, R18, 0x800000, R0 ;  /* 0x0080000012007824 */ /* 0x000fce00078e0200 */
.L_x_15:
[----:B------:R-:W-:Y:S05]  /*0ea0*/  BSYNC.RECONVERGENT B2 ;  /* 0x0000000000027941 */ /* 0x000fea0003800200 */
.L_x_12:
[----:B------:R-:W-:Y:S05]  /*0eb0*/  BRA `(.L_x_16) ;  /* 0x0000000000207947 */ /* 0x000fea0003800000 */
.L_x_11:
[----:B------:R-:W-:-:S04]  /*0ec0*/  LOP3.LUT R0, R16, 0x80000000, R3, 0x48, !PT ;  /* 0x8000000010007812 */ /* 0x000fc800078e4803 */
[----:B------:R-:W-:Y:S01]  /*0ed0*/  LOP3.LUT R0, R0, 0x7f800000, RZ, 0xfc, !PT ;  /* 0x7f80000000007812 */ /* 0x000fe200078efcff */
[----:B------:R-:W-:Y:S06]  /*0ee0*/  BRA `(.L_x_16) ;  /* 0x0000000000147947 */ /* 0x000fec0003800000 */
.L_x_10:
[----:B------:R-:W-:Y:S01]  /*0ef0*/  LOP3.LUT R0, R16, 0x80000000, R3, 0x48, !PT ;  /* 0x8000000010007812 */ /* 0x000fe200078e4803 */
[----:B------:R-:W-:Y:S06]  /*0f00*/  BRA `(.L_x_16) ;  /* 0x00000000000c7947 */ /* 0x000fec0003800000 */
.L_x_9:
[----:B------:R-:W0:Y:S01]  /*0f10*/  MUFU.RSQ R0, -QNAN ;  /* 0xffc0000000007908 */ /* 0x000e220000001400 */
[----:B------:R-:W-:Y:S05]  /*0f20*/  BRA `(.L_x_16) ;  /* 0x0000000000047947 */ /* 0x000fea0003800000 */
.L_x_8:
[----:B------:R-:W-:-:S07]  /*0f30*/  FADD.FTZ R0, R3, R0 ;  /* 0x0000000003007221 */ /* 0x000fce0000010000 */
.L_x_16:
[----:B------:R-:W-:Y:S05]  /*0f40*/  BSYNC.RECONVERGENT B1 ;  /* 0x0000000000017941 */ /* 0x000fea0003800200 */
.L_x_6:
[----:B------:R-:W-:-:S04]  /*0f50*/  IMAD.MOV.U32 R15, RZ, RZ, 0x0 ;  /* 0x00000000ff0f7424 */ /* 0x000fc800078e00ff */
[----:B0-----:R-:W-:Y:S05]  /*0f60*/  RET.REL.NODEC R14 `(_Z13sharpenKernelPKhPhiif) ;  /* 0xfffffff00e247950 */ /* 0x001fea0003c3ffff */
.L_x_17:
[----:B------:R-:W-:-:S00]  /*0f70*/  BRA `(.L_x_17) ;  /* 0xfffffffc00fc7947 */ /* 0x000fc0000383ffff */
[----:B------:R-:W-:-:S00]  /*0f80*/  NOP ;  /* 0x0000000000007918 */ /* 0x000fc00000000000 */
[----:B------:R-:W-:-:S00]  /*0f90*/  NOP ;  /* 0x0000000000007918 */ /* 0x000fc00000000000 */
[----:B------:R-:W-:-:S00]  /*0fa0*/  NOP ;  /* 0x0000000000007918 */ /* 0x000fc00000000000 */
[----:B------:R-:W-:-:S00]  /*0fb0*/  NOP ;  /* 0x0000000000007918 */ /* 0x000fc00000000000 */
[----:B------:R-:W-:-:S00]  /*0fc0*/  NOP ;  /* 0x0000000000007918 */ /* 0x000fc00000000000 */
[----:B------:R-:W-:-:S00]  /*0fd0*/  NOP ;  /* 0x0000000000007918 */ /* 0x000fc00000000000 */
[----:B------:R-:W-:-:S00]  /*0fe0*/  NOP ;  /* 0x0000000000007918 */ /* 0x000fc00000000000 */
[----:B------:R-:W-:-:S00]  /*0ff0*/  NOP ;  /* 0x0000000000007918 */ /* 0x000fc00000000000 */
.L_x_44:


//--------------------- .text._Z16focusStackKernelPPKhPhPKfiii --------------------------
	.section	.text._Z16focusStackKernelPPKhPhPKfiii,"ax",@progbits
	.align	128
        .global         _Z16focusStackKernelPPKhPhPKfiii
        .type           _Z16focusStackKernelPPKhPhPKfiii,@function
        .size           _Z16focusStackKernelPPKhPhPKfiii,(.L_x_45 - _Z16focusStackKernelPPKhPhPKfiii)
        .other          _Z16focusStackKernelPPKhPhPKfiii,@"STO_CUDA_ENTRY STV_DEFAULT"
_Z16focusStackKernelPPKhPhPKfiii:
.text._Z16focusStackKernelPPKhPhPKfiii:
[----:B------:R-:W-:Y:S01]  /*0000*/  LDC R1, c[0x0][0x37c] ;  /* 0x0000df00ff017b82 */ /* 0x000fe20000000800 */
[----:B------:R-:W0:Y:S07]  /*0010*/  S2R R2, SR_TID.Y ;  /* 0x0000000000027919 */ /* 0x000e2e0000002200 */
[----:B------:R-:W1:Y:S01]  /*0020*/  LDC R0, c[0x0][0x360] ;  /* 0x0000d800ff007b82 */ /* 0x000e620000000800 */
[----:B------:R-:W2:Y:S01]  /*0030*/  LDCU UR6, c[0x0][0x3a0] ;  /* 0x00007400ff0677ac */ /* 0x000ea20008000800 */
[----:B------:R-:W1:Y:S01]  /*0040*/  S2R R5, SR_TID.X ;  /* 0x0000000000057919 */ /* 0x000e620000002100 */
[----:B------:R-:W3:Y:S05]  /*0050*/  LDCU UR7, c[0x0][0x39c] ;  /* 0x00007380ff0777ac */ /* 0x000eea0008000800 */
[----:B------:R-:W0:Y:S08]  /*0060*/  S2UR UR5, SR_CTAID.Y ;  /* 0x00000000000579c3 */ /* 0x000e300000002600 */
[----:B------:R-:W0:Y:S08]  /*0070*/  LDC R3, c[0x0][0x364] ;  /* 0x0000d900ff037b82 */ /* 0x000e300000000800 */
[----:B------:R-:W1:Y:S01]  /*0080*/  S2UR UR4, SR_CTAID.X ;  /* 0x00000000000479c3 */ /* 0x000e620000002500 */
[----:B0-----:R-:W-:-:S05]  /*0090*/  IMAD R3, R3, UR5, R2 ;  /* 0x0000000503037c24 */ /* 0x001fca000f8e0202 */
[----:B--2---:R-:W-:Y:S01]  /*00a0*/  ISETP.GE.AND P0, PT, R3, UR6, PT ;  /* 0x0000000603007c0c */ /* 0x004fe2000bf06270 */
[----:B-1----:R-:W-:-:S05]  /*00b0*/  IMAD R0, R0, UR4, R5 ;  /* 0x0000000400007c24 */ /* 0x002fca000f8e0205 */
[----:B---3--:R-:W-:-:S13]  /*00c0*/  ISETP.GE.OR P0, PT, R0, UR7, P0 ;  /* 0x0000000700007c0c */ /* 0x008fda0008706670 */
[----:B------:R-:W-:Y:S05]  /*00d0*/  @P0 EXIT ;  /* 0x000000000000094d */ /* 0x000fea0003800000 */
[----:B------:R-:W0:Y:S01]  /*00e0*/  LDCU UR8, c[0x0][0x398] ;  /* 0x00007300ff0877ac */ /* 0x000e220008000800 */
[----:B------:R-:W-:Y:S01]  /*00f0*/  IMAD R21, R3, UR7, R0 ;  /* 0x0000000703157c24 */ /* 0x000fe2000f8e0200 */
[----:B------:R-:W-:Y:S01]  /*0100*/  CS2R R8, SRZ ;  /* 0x0000000000087805 */ /* 0x000fe2000001ff00 */
[----:B------:R-:W-:Y:S01]  /*0110*/  IMAD.MOV.U32 R25, RZ, RZ, RZ ;  /* 0x000000ffff197224 */ /* 0x000fe200078e00ff */
[----:B------:R-:W1:Y:S01]  /*0120*/  LDCU.64 UR12, c[0x0][0x358] ;  /* 0x00006b00ff0c77ac */ /* 0x000e620008000a00 */
[----:B------:R-:W-:Y:S01]  /*0130*/  IMAD.MOV.U32 R19, RZ, RZ, RZ ;  /* 0x000000ffff137224 */ /* 0x000fe200078e00ff */
[----:B------:R-:W-:Y:S01]  /*0140*/  SHF.L.U32 R21, R21, 0x2, RZ ;  /* 0x0000000215157819 */ /* 0x000fe200000006ff */
[----:B------:R-:W-:Y:S01]  /*0150*/  IMAD.MOV.U32 R13, RZ, RZ, RZ ;  /* 0x000000ffff0d7224 */ /* 0x000fe200078e00ff */
[----:B0-----:R-:W-:-:S09]  /*0160*/  UISETP.GE.AND UP0, UPT, UR8, 0x1, UPT ;  /* 0x000000010800788c */ /* 0x001fd2000bf06270 */
[----:B-1----:R-:W-:Y:S05]  /*0170*/  BRA.U !UP0, `(.L_x_18) ;  /* 0x0000000908987547 */ /* 0x002fea000b800000 */
[----:B------:R-:W-:Y:S01]  /*0180*/  UISETP.GE.U32.AND UP1, UPT, UR8, 0x4, UPT ;  /* 0x000000040800788c */ /* 0x000fe2000bf26070 */
[----:B------:R-:W-:Y:S01]  /*0190*/  HFMA2 R25, -RZ, RZ, 0, 0 ;  /* 0x00000000ff197431 */ /* 0x000fe200000001ff */
[----:B------:R-:W-:Y:S01]  /*01a0*/  ULOP3.LUT UR9, UR8, 0x3, URZ, 0xc0, !UPT ;  /* 0x0000000308097892 */ /* 0x000fe2000f8ec0ff */
[----:B------:R-:W-:Y:S01]  /*01b0*/  CS2R R8, SRZ ;  /* 0x0000000000087805 */ /* 0x000fe2000001ff00 */
[----:B------:R-:W-:Y:S02]  /*01c0*/  IMAD.MOV.U32 R0, RZ, RZ, RZ ;  /* 0x000000ffff007224 */ /* 0x000fe400078e00ff */
[----:B------:R-:W-:Y:S01]  /*01d0*/  IMAD.MOV.U32 R13, RZ, RZ, RZ ;  /* 0x000000ffff0d7224 */ /* 0x000fe200078e00ff */
[----:B------:R-:W-:Y:S01]  /*01e0*/  UISETP.NE.AND UP0, UPT, UR9, URZ, UPT ;  /* 0x000000ff0900728c */ /* 0x000fe2000bf05270 */
[----:B------:R-:W-:Y:S01]  /*01f0*/  IMAD.MOV.U32 R19, RZ, RZ, RZ ;  /* 0x000000ffff137224 */ /* 0x000fe200078e00ff */
[----:B------:R-:W-:Y:S09]  /*0200*/  BRA.U !UP1, `(.L_x_19) ;  /* 0x0000000509687547 */ /* 0x000ff2000b800000 */
[----:B------:R-:W0:Y:S01]  /*0210*/  LDCU.64 UR6, c[0x0][0x390] ;  /* 0x00007200ff0677ac */ /* 0x000e220008000a00 */
[----:B------:R-:W-:Y:S01]  /*0220*/  SHF.R.S32.HI R23, RZ, 0x1f, R21 ;  /* 0x0000001fff177819 */ /* 0x000fe20000011415 */
[----:B------:R-:W-:Y:S01]  /*0230*/  IMAD.MOV.U32 R8, RZ, RZ, RZ ;  /* 0x000000ffff087224 */ /* 0x000fe200078e00ff */
[----:B------:R-:W1:Y:S01]  /*0240*/  LDCU.64 UR4, c[0x0][0x380] ;  /* 0x00007000ff0477ac */ /* 0x000e620008000a00 */
[----:B------:R-:W-:-:S04]  /*0250*/  ULOP3.LUT UR10, UR8, 0x7ffffffc, URZ, 0xc0, !UPT ;  /* 0x7ffffffc080a7892 */ /* 0x000fc8000f8ec0ff */
[----:B------:R-:W-:Y:S02]  /*0260*/  UIADD3 UR11, UPT, UPT, -UR10, URZ, URZ ;  /* 0x000000ff0a0b7290 */ /* 0x000fe4000fffe1ff */
[----:B------:R-:W-:Y:S01]  /*0270*/  IMAD.U32 R0, RZ, RZ, UR10 ;  /* 0x0000000aff007e24 */ /* 0x000fe2000f8e00ff */
[----:B0-----:R-:W-:Y:S02]  /*0280*/  UIADD3 UR6, UP1, UPT, UR6, 0x8, URZ ;  /* 0x0000000806067890 */ /* 0x001fe4000ff3e0ff */
[----:B-1----:R-:W-:Y:S02]  /*0290*/  UIADD3 UR4, UP2, UPT, UR4, 0x10, URZ ;  /* 0x0000001004047890 */ /* 0x002fe4000ff5e0ff */
[----:B------:R-:W-:Y:S02]  /*02a0*/  UIADD3.X UR7, UPT, UPT, URZ, UR7, URZ, UP1, !UPT ;  /* 0x00000007ff077290 */ /* 0x000fe40008ffe4ff */
[----:B------:R-:W-:Y:S01]  /*02b0*/  IMAD.U32 R2, RZ, RZ, UR6 ;  /* 0x00000006ff027e24 */ /* 0x000fe2000f8e00ff */
[----:B------:R-:W-:Y:S01]  /*02c0*/  UIADD3.X UR5, UPT, UPT, URZ, UR5, URZ, UP2, !UPT ;  /* 0x00000005ff057290 */ /* 0x000fe200097fe4ff */
[----:B------:R-:W-:-:S02]  /*02d0*/  MOV R4, UR4 ;  /* 0x0000000400047c02 */ /* 0x000fc40008000f00 */
[----:B------:R-:W-:-:S03]  /*02e0*/  IMAD.U32 R3, RZ, RZ, UR7 ;  /* 0x00000007ff037e24 */ /* 0x000fc6000f8e00ff */
[----:B------:R-:W-:-:S07]  /*02f0*/  IMAD.U32 R5, RZ, RZ, UR5 ;  /* 0x00000005ff057e24 */ /* 0x000fce000f8e00ff */
.L_x_20:
[----:B------:R-:W2:Y:S04]  /*0300*/  LDG.E.64.CONSTANT R6, desc[UR12][R4.64+-0x10] ;  /* 0xfffff00c04067981 */ /* 0x000ea8000c1e9b00 */
[----:B------:R-:W3:Y:S04]  /*0310*/  LDG.E.64.CONSTANT R14, desc[UR12][R4.64+-0x8] ;  /* 0xfffff80c040e7981 */ /* 0x000ee8000c1e9b00 */
[----:B------:R-:W4:Y:S04]  /*0320*/  LDG.E.CONSTANT R12, desc[UR12][R2.64+-0x8] ;  /* 0xfffff80c020c7981 */ /* 0x000f28000c1e9900 */
[----:B------:R-:W5:Y:S04]  /*0330*/  LDG.E.64.CONSTANT R16, desc[UR12][R4.64+0x8] ;  /* 0x0000080c04107981 */ /* 0x000f68000c1e9b00 */
[----:B------:R-:W5:Y:S01]  /*0340*/  LDG.E.CONSTANT R27, desc[UR12][R2.64+-0x4] ;  /* 0xfffffc0c021b7981 */ /* 0x000f62000c1e9900 */
[----:B--2---:R-:W-:-:S05]  /*0350*/  IADD3 R10, P0, PT, R21, R6, RZ ;  /* 0x00000006150a7210 */ /* 0x004fca0007f1e0ff */
[----:B------:R-:W-:Y:S01]  /*0360*/  IMAD.X R11, R7, 0x1, R23, P0 ;  /* 0x00000001070b7824 */ /* 0x000fe200000e0617 */
[----:B---3--:R-:W-:Y:S01]  /*0370*/  IADD3 R14, P0, PT, R21, R14, RZ ;  /* 0x0000000e150e7210 */ /* 0x008fe20007f1e0ff */
[----:B------:R-:W2:Y:S04]  /*0380*/  LDG.E.64.CONSTANT R6, desc[UR12][R4.64] ;  /* 0x0000000c04067981 */ /* 0x000ea8000c1e9b00 */
[----:B------:R-:W3:Y:S04]  /*0390*/  LDG.E.U8.CONSTANT R20, desc[UR12][R10.64] ;  /* 0x0000000c0a147981 */ /* 0x000ee8000c1e9100 */
[----:B------:R-:W4:Y:S04]  /*03a0*/  LDG.E.U8.CONSTANT R24, desc[UR12][R10.64+0x2] ;  /* 0x0000020c0a187981 */ /* 0x000f28000c1e9100 */
[----:B------:R-:W5:Y:S01]  /*03b0*/  LDG.E.U8.CONSTANT R18, desc[UR12][R10.64+0x1] ;  /* 0x0000010c0a127981 */ /* 0x000f62000c1e9100 */
[----:B------:R-:W-:-:S03]  /*03c0*/  IADD3.X R15, PT, PT, R15, R23, RZ, P0, !PT ;  /* 0x000000170f0f7210 */ /* 0x000fc600007fe4ff */
[----:B------:R-:W5:Y:S04]  /*03d0*/  LDG.E.U8.CONSTANT R22, desc[UR12][R10.64+0x3] ;  /* 0x0000030c0a167981 */ /* 0x000f68000c1e9100 */
[----:B------:R-:W5:Y:S04]  /*03e0*/  LDG.E.U8.CONSTANT R26, desc[UR12][R14.64+0x1] ;  /* 0x0000010c0e1a7981 */ /* 0x000f68000c1e9100 */
[----:B------:R-:W5:Y:S04]  /*03f0*/  LDG.E.U8.CONSTANT R28, desc[UR12][R14.64] ;  /* 0x0000000c0e1c7981 */ /* 0x000f68000c1e9100 */
[----:B------:R-:W5:Y:S01]  /*0400*/  LDG.E.U8.CONSTANT R11, desc[UR12][R14.64+0x2] ;  /* 0x0000020c0e0b7981 */ /* 0x000f62000c1e9100 */
[----:B--2---:R-:W-:-:S02]  /*0410*/  IADD3 R6, P0, PT, R21, R6, RZ ;  /* 0x0000000615067210 */ /* 0x004fc40007f1e0ff */
[----:B---3--:R-:W-:Y:S02]  /*0420*/  I2FP.F32.U32 R20, R20 ;  /* 0x0000001400147245 */ /* 0x008fe40000201000 */
[----:B----4-:R-:W-:Y:S02]  /*0430*/  I2FP.F32.U32 R24, R24 ;  /* 0x0000001800187245 */ /* 0x010fe40000201000 */
[----:B-----5:R-:W-:Y:S01]  /*0440*/  I2FP.F32.U32 R29, R18 ;  /* 0x00000012001d7245 */ /* 0x020fe20000201000 */
[C---:B------:R-:W-:Y:S02]  /*0450*/  FFMA R18, R12.reuse, R20, R25 ;  /* 0x000000140c127223 */ /* 0x040fe40000000019 */
[C---:B------:R-:W-:Y:S01]  /*0460*/  FFMA R20, R12.reuse, R24, R13 ;  /* 0x000000180c147223 */ /* 0x040fe2000000000d */
[----:B------:R-:W-:Y:S01]  /*0470*/  IMAD.X R7, R7, 0x1, R23, P0 ;  /* 0x0000000107077824 */ /* 0x000fe200000e0617 */
[----:B------:R-:W-:Y:S01]  /*0480*/  I2FP.F32.U32 R13, R22 ;  /* 0x00000016000d7245 */ /* 0x000fe20000201000 */
[C---:B------:R-:W-:Y:S01]  /*0490*/  FADD R22, R12.reuse, R8 ;  /* 0x000000080c167221 */ /* 0x040fe20000000000 */
[----:B------:R-:W-:Y:S01]  /*04a0*/  IADD3 R8, P0, PT, R21, R16, RZ ;  /* 0x0000001015087210 */ /* 0x000fe20007f1e0ff */
[C---:B------:R-:W-:Y:S01]  /*04b0*/  FFMA R10, R12.reuse, R29, R19 ;  /* 0x0000001d0c0a7223 */ /* 0x040fe20000000013 */
[----:B------:R-:W-:Y:S01]  /*04c0*/  I2FP.F32.U32 R29, R26 ;  /* 0x0000001a001d7245 */ /* 0x000fe20000201000 */
[----:B------:R-:W-:Y:S01]  /*04d0*/  FFMA R12, R12, R13, R9 ;  /* 0x0000000d0c0c7223 */ /* 0x000fe20000000009 */
[----:B------:R-:W2:Y:S01]  /*04e0*/  LDG.E.U8.CONSTANT R19, desc[UR12][R14.64+0x3] ;  /* 0x0000030c0e137981 */ /* 0x000ea2000c1e9100 */
[----:B------:R-:W-:Y:S01]  /*04f0*/  IMAD.X R9, R17, 0x1, R23, P0 ;  /* 0x0000000111097824 */ /* 0x000fe200000e0617 */
[----:B------:R-:W-:-:S02]  /*0500*/  I2FP.F32.U32 R28, R28 ;  /* 0x0000001c001c7245 */ /* 0x000fc40000201000 */
[----:B------:R-:W3:Y:S01]  /*0510*/  LDG.E.U8.CONSTANT R13, desc[UR12][R6.64+0x1] ;  /* 0x0000010c060d7981 */ /* 0x000ee2000c1e9100 */
[----:B------:R-:W-:-:S03]  /*0520*/  FFMA R26, R27, R29, R10 ;  /* 0x0000001d1b1a7223 */ /* 0x000fc6000000000a */
[----:B------:R-:W4:Y:S04]  /*0530*/  LDG.E.U8.CONSTANT R16, desc[UR12][R6.64] ;  /* 0x0000000c06107981 */ /* 0x000f28000c1e9100 */
[----:B------:R-:W5:Y:S01]  /*0540*/  LDG.E.U8.CONSTANT R24, desc[UR12][R6.64+0x2] ;  /* 0x0000020c06187981 */ /* 0x000f62000c1e9100 */
[----:B------:R-:W-:-:S03]  /*0550*/  FFMA R18, R27, R28, R18 ;  /* 0x0000001c1b127223 */ /* 0x000fc60000000012 */
[----:B------:R-:W5:Y:S04]  /*0560*/  LDG.E.U8.CONSTANT R25, desc[UR12][R6.64+0x3] ;  /* 0x0000030c06197981 */ /* 0x000f68000c1e9100 */
[----:B------:R-:W5:Y:S04]  /*0570*/  LDG.E.U8.CONSTANT R10, desc[UR12][R8.64+0x1] ;  /* 0x0000010c080a7981 */ /* 0x000f68000c1e9100 */
[----:B------:R-:W5:Y:S04]  /*0580*/  LDG.E.CONSTANT R17, desc[UR12][R2.64] ;  /* 0x0000000c02117981 */ /* 0x000f68000c1e9900 */
[----:B------:R-:W5:Y:S04]  /*0590*/  LDG.E.U8.CONSTANT R15, desc[UR12][R8.64+0x2] ;  /* 0x0000020c080f7981 */ /* 0x000f68000c1e9100 */
[----:B------:R-:W5:Y:S04]  /*05a0*/  LDG.E.U8.CONSTANT R14, desc[UR12][R8.64] ;  /* 0x0000000c080e7981 */ /* 0x000f68000c1e9100 */
[----:B------:R-:W5:Y:S04]  /*05b0*/  LDG.E.U8.CONSTANT R28, desc[UR12][R8.64+0x3] ;  /* 0x0000030c081c7981 */ /* 0x000f68000c1e9100 */
[----:B------:R0:W5:Y:S01]  /*05c0*/  LDG.E.CONSTANT R6, desc[UR12][R2.64+0x4] ;  /* 0x0000040c02067981 */ /* 0x000162000c1e9900 */
[----:B------:R-:W-:Y:S01]  /*05d0*/  UIADD3 UR11, UPT, UPT, UR11, 0x4, URZ ;  /* 0x000000040b0b7890 */ /* 0x000fe2000fffe0ff */
[----:B------:R-:W-:Y:S01]  /*05e0*/  I2FP.F32.U32 R11, R11 ;  /* 0x0000000b000b7245 */ /* 0x000fe20000201000 */
[----:B------:R-:W-:-:S02]  /*05f0*/  FADD R22, R22, R27 ;  /* 0x0000001b16167221 */ /* 0x000fc40000000000 */
[----:B------:R-:W-:Y:S02]  /*0600*/  UISETP.NE.AND UP1, UPT, UR11, URZ, UPT ;  /* 0x000000ff0b00728c */ /* 0x000fe4000bf25270 */
[----:B------:R-:W-:Y:S01]  /*0610*/  FFMA R20, R27, R11, R20 ;  /* 0x0000000b1b147223 */ /* 0x000fe20000000014 */
[----:B------:R-:W-:Y:S02]  /*0620*/  IADD3 R4, P1, PT, R4, 0x20, RZ ;  /* 0x0000002004047810 */ /* 0x000fe40007f3e0ff */
[----:B0-----:R-:W-:-:S03]  /*0630*/  IADD3 R2, P0, PT, R2, 0x10, RZ ;  /* 0x0000001002027810 */ /* 0x001fc60007f1e0ff */
[----:B------:R-:W-:Y:S01]  /*0640*/  IMAD.X R5, RZ, RZ, R5, P1 ;  /* 0x000000ffff057224 */ /* 0x000fe200008e0605 */
[----:B------:R-:W-:Y:S02]  /*0650*/  IADD3.X R3, PT, PT, RZ, R3, RZ, P0, !PT ;  /* 0x00000003ff037210 */ /* 0x000fe400007fe4ff */
[----:B--2---:R-:W-:Y:S02]  /*0660*/  I2FP.F32.U32 R19, R19 ;  /* 0x0000001300137245 */ /* 0x004fe40000201000 */
[----:B---3--:R-:W-:-:S03]  /*0670*/  I2FP.F32.U32 R13, R13 ;  /* 0x0000000d000d7245 */ /* 0x008fc60000201000 */
[----:B------:R-:W-:Y:S01]  /*0680*/  FFMA R12, R27, R19, R12 ;  /* 0x000000131b0c7223 */ /* 0x000fe2000000000c */
[----:B----4-:R-:W-:Y:S02]  /*0690*/  I2FP.F32.U32 R16, R16 ;  /* 0x0000001000107245 */ /* 0x010fe40000201000 */
[----:B-----5:R-:W-:Y:S02]  /*06a0*/  I2FP.F32.U32 R9, R24 ;  /* 0x0000001800097245 */ /* 0x020fe40000201000 */
[----:B------:R-:W-:Y:S02]  /*06b0*/  I2FP.F32.U32 R25, R25 ;  /* 0x0000001900197245 */ /* 0x000fe40000201000 */
[----:B------:R-:W-:Y:S01]  /*06c0*/  I2FP.F32.U32 R10, R10 ;  /* 0x0000000a000a7245 */ /* 0x000fe20000201000 */
[C---:B------:R-:W-:Y:S01]  /*06d0*/  FFMA R13, R17.reuse, R13, R26 ;  /* 0x0000000d110d7223 */ /* 0x040fe2000000001a */
[C---:B------:R-:W-:Y:S01]  /*06e0*/  FFMA R7, R17.reuse, R16, R18 ;  /* 0x0000001011077223 */ /* 0x040fe20000000012 */
[C---:B------:R-:W-:Y:S01]  /*06f0*/  FFMA R9, R17.reuse, R9, R20 ;  /* 0x0000000911097223 */ /* 0x040fe20000000014 */
[----:B------:R-:W-:Y:S01]  /*0700*/  FADD R11, R22, R17 ;  /* 0x00000011160b7221 */ /* 0x000fe20000000000 */
[----:B------:R-:W-:Y:S01]  /*0710*/  I2FP.F32.U32 R8, R15 ;  /* 0x0000000f00087245 */ /* 0x000fe20000201000 */
[----:B------:R-:W-:Y:S01]  /*0720*/  FFMA R17, R17, R25, R12 ;  /* 0x0000001911117223 */ /* 0x000fe2000000000c */
[----:B------:R-:W-:-:S02]  /*0730*/  I2FP.F32.U32 R14, R14 ;  /* 0x0000000e000e7245 */ /* 0x000fc40000201000 */
[----:B------:R-:W-:Y:S01]  /*0740*/  I2FP.F32.U32 R28, R28 ;  /* 0x0000001c001c7245 */ /* 0x000fe20000201000 */
[C---:B------:R-:W-:Y:S01]  /*0750*/  FFMA R19, R6.reuse, R10, R13 ;  /* 0x0000000a06137223 */ /* 0x040fe2000000000d */
[C---:B------:R-:W-:Y:S01]  /*0760*/  FFMA R13, R6.reuse, R8, R9 ;  /* 0x00000008060d7223 */ /* 0x040fe20000000009 */
[C---:B------:R-:W-:Y:S01]  /*0770*/  FFMA R25, R6.reuse, R14, R7 ;  /* 0x0000000e06197223 */ /* 0x040fe20000000007 */
[----:B------:R-:W-:Y:S01]  /*0780*/  FADD R8, R11, R6 ;  /* 0x000000060b087221 */ /* 0x000fe20000000000 */
[----:B------:R-:W-:Y:S01]  /*0790*/  FFMA R9, R6, R28, R17 ;  /* 0x0000001c06097223 */ /* 0x000fe20000000011 */
[----:B------:R-:W-:Y:S06]  /*07a0*/  BRA.U UP1, `(.L_x_20) ;  /* 0xfffffff901d47547 */ /* 0x000fec000b83ffff */
.L_x_19:
[----:B------:R-:W-:Y:S05]  /*07b0*/  BRA.U !UP0, `(.L_x_18) ;  /* 0x0000000508087547 */ /* 0x000fea000b800000 */
[----:B------:R-:W-:Y:S02]  /*07c0*/  UISETP.NE.AND UP0, UPT, UR9, 0x1, UPT ;  /* 0x000000010900788c */ /* 0x000fe4000bf05270 */
[----:B------:R-:W-:-:S04]  /*07d0*/  ULOP3.LUT UR4, UR8, 0x1, URZ, 0xc0, !UPT ;  /* 0x0000000108047892 */ /* 0x000fc8000f8ec0ff */
[----:B------:R-:W-:-:S03]  /*07e0*/  UISETP.NE.U32.AND UP1, UPT, UR4, 0x1, UPT ;  /* 0x000000010400788c */ /* 0x000fc6000bf25070 */
[----:B------:R-:W-:Y:S08]  /*07f0*/  BRA.U !UP0, `(.L_x_21) ;  /* 0x0000000108a07547 */ /* 0x000ff0000b800000 */
[----:B------:R-:W0:Y:S08]  /*0800*/  LDC.64 R14, c[0x0][0x380] ;  /* 0x0000e000ff0e7b82 */ /* 0x000e300000000a00 */
[----:B------:R-:W1:Y:S01]  /*0810*/  LDC.64 R6, c[0x0][0x390] ;  /* 0x0000e400ff067b82 */ /* 0x000e620000000a00 */
[----:B0-----:R-:W-:-:S05]  /*0820*/  IMAD.WIDE.U32 R14, R0, 0x8, R14 ;  /* 0x00000008000e7825 */ /* 0x001fca00078e000e */
[----:B------:R-:W2:Y:S04]  /*0830*/  LDG.E.64.CONSTANT R2, desc[UR12][R14.64] ;  /* 0x0000000c0e027981 */ /* 0x000ea8000c1e9b00 */
[----:B------:R-:W3:Y:S01]  /*0840*/  LDG.E.64.CONSTANT R4, desc[UR12][R14.64+0x8] ;  /* 0x0000080c0e047981 */ /* 0x000ee2000c1e9b00 */
[----:B------:R-:W-:Y:S01]  /*0850*/  SHF.R.S32.HI R11, RZ, 0x1f, R21 ;  /* 0x0000001fff0b7819 */ /* 0x000fe20000011415 */
[----:B-1----:R-:W-:-:S05]  /*0860*/  IMAD.WIDE.U32 R6, R0, 0x4, R6 ;  /* 0x0000000400067825 */ /* 0x002fca00078e0006 */
[----:B------:R-:W4:Y:S01]  /*0870*/  LDG.E.CONSTANT R10, desc[UR12][R6.64] ;  /* 0x0000000c060a7981 */ /* 0x000f22000c1e9900 */
[C---:B--2---:R-:W-:Y:S02]  /*0880*/  IADD3 R2, P0, PT, R21.reuse, R2, RZ ;  /* 0x0000000215027210 */ /* 0x044fe40007f1e0ff */
[----:B---3--:R-:W-:-:S03]  /*0890*/  IADD3 R4, P1, PT, R21, R4, RZ ;  /* 0x0000000415047210 */ /* 0x008fc60007f3e0ff */
[----:B------:R-:W-:Y:S01]  /*08a0*/  IMAD.X R3, R3, 0x1, R11, P0 ;  /* 0x0000000103037824 */ /* 0x000fe200000e060b */
[----:B------:R-:W-:-:S04]  /*08b0*/  IADD3.X R5, PT, PT, R5, R11, RZ, P1, !PT ;  /* 0x0000000b05057210 */ /* 0x000fc80000ffe4ff */
[----:B------:R-:W2:Y:S04]  /*08c0*/  LDG.E.U8.CONSTANT R14, desc[UR12][R2.64+0x2] ;  /* 0x0000020c020e7981 */ /* 0x000ea8000c1e9100 */
[----:B------:R-:W3:Y:S04]  /*08d0*/  LDG.E.U8.CONSTANT R12, desc[UR12][R2.64] ;  /* 0x0000000c020c7981 */ /* 0x000ee8000c1e9100 */
[----:B------:R-:W5:Y:S04]  /*08e0*/  LDG.E.U8.CONSTANT R16, desc[UR12][R2.64+0x1] ;  /* 0x0000010c02107981 */ /* 0x000f68000c1e9100 */
[----:B------:R-:W5:Y:S04]  /*08f0*/  LDG.E.U8.CONSTANT R15, desc[UR12][R2.64+0x3] ;  /* 0x0000030c020f7981 */ /* 0x000f68000c1e9100 */
[----:B------:R-:W5:Y:S04]  /*0900*/  LDG.E.U8.CONSTANT R17, desc[UR12][R4.64] ;  /* 0x0000000c04117981 */ /* 0x000f68000c1e9100 */
[----:B------:R-:W5:Y:S04]  /*0910*/  LDG.E.U8.CONSTANT R18, desc[UR12][R4.64+0x1] ;  /* 0x0000010c04127981 */ /* 0x000f68000c1e9100 */
[----:B------:R-:W5:Y:S04]  /*0920*/  LDG.E.U8.CONSTANT R20, desc[UR12][R4.64+0x2] ;  /* 0x0000020c04147981 */ /* 0x000f68000c1e9100 */
[----:B------:R-:W5:Y:S04]  /*0930*/  LDG.E.U8.CONSTANT R22, desc[UR12][R4.64+0x3] ;  /* 0x0000030c04167981 */ /* 0x000f68000c1e9100 */
[----:B------:R-:W5:Y:S01]  /*0940*/  LDG.E.CONSTANT R11, desc[UR12][R6.64+0x4] ;  /* 0x0000040c060b7981 */ /* 0x000f62000c1e9900 */
[----:B----4-:R-:W-:Y:S01]  /*0950*/  FADD R8, R8, R10 ;  /* 0x0000000a08087221 */ /* 0x010fe20000000000 */
[----:B------:R-:W-:Y:S01]  /*0960*/  VIADD R0, R0, 0x2 ;  /* 0x0000000200007836 */ /* 0x000fe20000000000 */
[----:B--2---:R-:W-:-:S02]  /*0970*/  I2FP.F32.U32 R14, R14 ;  /* 0x0000000e000e7245 */ /* 0x004fc40000201000 */
[----:B---3--:R-:W-:Y:S02]  /*0980*/  I2FP.F32.U32 R12, R12 ;  /* 0x0000000c000c7245 */ /* 0x008fe40000201000 */
[----:B-----5:R-:W-:Y:S01]  /*0990*/  I2FP.F32.U32 R16, R16 ;  /* 0x0000001000107245 */ /* 0x020fe20000201000 */
[C---:B------:R-:W-:Y:S01]  /*09a0*/  FFMA R14, R10.reuse, R14, R13 ;  /* 0x0000000e0a0e7223 */ /* 0x040fe2000000000d */
[----:B------:R-:W-:Y:S01]  /*09b0*/  I2FP.F32.U32 R15, R15 ;  /* 0x0000000f000f7245 */ /* 0x000fe20000201000 */
[C---:B------:R-:W-:Y:S02]  /*09c0*/  FFMA R12, R10.reuse, R12, R25 ;  /* 0x0000000c0a0c7223 */ /* 0x040fe40000000019 */
[C---:B------:R-:W-:Y:S01]  /*09d0*/  FFMA R16, R10.reuse, R16, R19 ;  /* 0x000000100a107223 */ /* 0x040fe20000000013 */
[----:B------:R-:W-:Y:S01]  /*09e0*/  I2FP.F32.U32 R17, R17 ;  /* 0x0000001100117245 */ /* 0x000fe20000201000 */
[----:B------:R-:W-:Y:S01]  /*09f0*/  FFMA R10, R10, R15, R9 ;  /* 0x0000000f0a0a7223 */ /* 0x000fe20000000009 */
[----:B------:R-:W-:-:S02]  /*0a00*/  I2FP.F32.U32 R18, R18 ;  /* 0x0000001200127245 */ /* 0x000fc40000201000 */
[----:B------:R-:W-:Y:S02]  /*0a10*/  I2FP.F32.U32 R13, R20 ;  /* 0x00000014000d7245 */ /* 0x000fe40000201000 */
[----:B------:R-:W-:Y:S01]  /*0a20*/  I2FP.F32.U32 R3, R22 ;  /* 0x0000001600037245 */ /* 0x000fe20000201000 */
[C---:B------:R-:W-:Y:S01]  /*0a30*/  FFMA R25, R11.reuse, R17, R12 ;  /* 0x000000110b197223 */ /* 0x040fe2000000000c */
[C---:B------:R-:W-:Y:S01]  /*0a40*/  FFMA R19, R11.reuse, R18, R16 ;  /* 0x000000120b137223 */ /* 0x040fe20000000010 */
[C---:B------:R-:W-:Y:S01]  /*0a50*/  FFMA R13, R11.reuse, R13, R14 ;  /* 0x0000000d0b0d7223 */ /* 0x040fe2000000000e */
[----:B------:R-:W-:Y:S01]  /*0a60*/  FADD R8, R8, R11 ;  /* 0x0000000b08087221 */ /* 0x000fe20000000000 */
[----:B------:R-:W-:-:S07]  /*0a70*/  FFMA R9, R11, R3, R10 ;  /* 0x000000030b097223 */ /* 0x000fce000000000a */
.L_x_21:
[----:B------:R-:W-:Y:S05]  /*0a80*/  BRA.U UP1, `(.L_x_18) ;  /* 0x0000000101547547 */ /* 0x000fea000b800000 */
[----:B------:R-:W0:Y:S08]  /*0a90*/  LDC.64 R4, c[0x0][0x380] ;  /* 0x0000e000ff047b82 */ /* 0x000e300000000a00 */
[----:B------:R-:W1:Y:S01]  /*0aa0*/  LDC.64 R2, c[0x0][0x390] ;  /* 0x0000e400ff027b82 */ /* 0x000e620000000a00 */
[----:B0-----:R-:W-:-:S06]  /*0ab0*/  IMAD.WIDE.U32 R4, R0, 0x8, R4 ;  /* 0x0000000800047825 */ /* 0x001fcc00078e0004 */
[----:B------:R-:W2:Y:S01]  /*0ac0*/  LDG.E.64.CONSTANT R4, desc[UR12][R4.64] ;  /* 0x0000000c04047981 */ /* 0x000ea2000c1e9b00 */
[----:B-1----:R-:W-:-:S06]  /*0ad0*/  IMAD.WIDE.U32 R2, R0, 0x4, R2 ;  /* 0x0000000400027825 */ /* 0x002fcc00078e0002 */
[----:B------:R-:W3:Y:S01]  /*0ae0*/  LDG.E.CONSTANT R2, desc[UR12][R2.64] ;  /* 0x0000000c02027981 */ /* 0x000ee2000c1e9900 */
[----:B--2---:R-:W-:-:S04]  /*0af0*/  IADD3 R6, P0, PT, R21, R4, RZ ;  /* 0x0000000415067210 */ /* 0x004fc80007f1e0ff */
[----:B------:R-:W-:-:S05]  /*0b00*/  LEA.HI.X.SX32 R7, R21, R5, 0x1, P0 ;  /* 0x0000000515077211 */ /* 0x000fca00000f0eff */
[----:B------:R-:W2:Y:S04]  /*0b10*/  LDG.E.U8.CONSTANT R0, desc[UR12][R6.64] ;  /* 0x0000000c06007981 */ /* 0x000ea8000c1e9100 */
[----:B------:R-:W4:Y:S04]  /*0b20*/  LDG.E.U8.CONSTANT R10, desc[UR12][R6.64+0x1] ;  /* 0x0000010c060a7981 */ /* 0x000f28000c1e9100 */
[----:B------:R-:W5:Y:S04]  /*0b30*/  LDG.E.U8.CONSTANT R11, desc[UR12][R6.64+0x2] ;  /* 0x0000020c060b7981 */ /* 0x000f68000c1e9100 */
[----:B------:R-:W5:Y:S01]  /*0b40*/  LDG.E.U8.CONSTANT R12, desc[UR12][R6.64+0x3] ;  /* 0x0000030c060c7981 */ /* 0x000f62000c1e9100 */
[----:B---3--:R-:W-:Y:S01]  /*0b50*/  FADD R8, R8, R2 ;  /* 0x0000000208087221 */ /* 0x008fe20000000000 */
[----:B--2---:R-:W-:-:S02]  /*0b60*/  I2FP.F32.U32 R0, R0 ;  /* 0x0000000000007245 */ /* 0x004fc40000201000 */
[----:B----4-:R-:W-:Y:S02]  /*0b70*/  I2FP.F32.U32 R10, R10 ;  /* 0x0000000a000a7245 */ /* 0x010fe40000201000 */
[----:B-----5:R-:W-:Y:S02]  /*0b80*/  I2FP.F32.U32 R4, R11 ;  /* 0x0000000b00047245 */ /* 0x020fe40000201000 */
[----:B------:R-:W-:Y:S01]  /*0b90*/  I2FP.F32.U32 R12, R12 ;  /* 0x0000000c000c7245 */ /* 0x000fe20000201000 */
[C---:B------:R-:W-:Y:S01]  /*0ba0*/  FFMA R25, R2.reuse, R0, R25 ;  /* 0x0000000002197223 */ /* 0x040fe20000000019 */
[C---:B------:R-:W-:Y:S01]  /*0bb0*/  FFMA R19, R2.reuse, R10, R19 ;  /* 0x0000000a02137223 */ /* 0x040fe20000000013 */
[C---:B------:R-:W-:Y:S02]  /*0bc0*/  FFMA R13, R2.reuse, R4, R13 ;  /* 0x00000004020d7223 */ /* 0x040fe4000000000d */
[----:B------:R-:W-:-:S07]  /*0bd0*/  FFMA R9, R2, R12, R9 ;  /* 0x0000000c02097223 */ /* 0x000fce0000000009 */
.L_x_18:
[----:B------:R-:W-:-:S13]  /*0be0*/  FSETP.GT.AND P0, PT, R8, RZ, PT ;  /* 0x000000ff0800720b */ /* 0x000fda0003f04000 */
[----:B------:R-:W-:Y:S05]  /*0bf0*/  @!P0 EXIT ;  /* 0x000000000000894d */ /* 0x000fea0003800000 */
[----:B------:R-:W0:Y:S01]  /*0c00*/  MUFU.RCP R3, R8 ;  /* 0x0000000800037308 */ /* 0x000e220000001000 */
[----:B------:R-:W-:Y:S07]  /*0c10*/  BSSY.RECONVERGENT B0, `(.L_x_22) ;  /* 0x000000d000007945 */ /* 0x000fee0003800200 */
[----:B------:R-:W1:Y:S01]  /*0c20*/  FCHK P0, R25, R8 ;  /* 0x0000000819007302 */ /* 0x000e620000000000 */
[----:B0-----:R-:W-:-:S04]  /*0c30*/  FFMA R0, R3, -R8, 1 ;  /* 0x3f80000003007423 */ /* 0x001fc80000000808 */
[----:B------:R-:W-:-:S04]  /*0c40*/  FFMA R0, R3, R0, R3 ;  /* 0x0000000003007223 */ /* 0x000fc80000000003 */
[----:B------:R-:W-:-:S04]  /*0c50*/  FFMA R2, R0, R25, RZ ;  /* 0x0000001900027223 */ /* 0x000fc800000000ff */
[----:B------:R-:W-:-:S04]  /*0c60*/  FFMA R3, R2, -R8, R25 ;  /* 0x8000000802037223 */ /* 0x000fc80000000019 */
[----:B------:R-:W-:Y:S01]  /*0c70*/  FFMA R2, R0, R3, R2 ;  /* 0x0000000300027223 */ /* 0x000fe20000000002 */
[----:B-1----:R-:W-:Y:S06]  /*0c80*/  @!P0 BRA `(.L_x_23) ;  /* 0x0000000000148947 */ /* 0x002fec0003800000 */
[----:B------:R-:W-:Y:S01]  /*0c90*/  IMAD.MOV.U32 R0, RZ, RZ, R25 ;  /* 0x000000ffff007224 */ /* 0x000fe200078e0019 */
[----:B------:R-:W-:Y:S02]  /*0ca0*/  MOV R3, R8 ;  /* 0x0000000800037202 */ /* 0x000fe40000000f00 */
[----:B------:R-:W-:-:S07]  /*0cb0*/  MOV R2, 0xcd0 ;  /* 0x00000cd000027802 */ /* 0x000fce0000000f00 */
[----:B------:R-:W-:Y:S05]  /*0cc0*/  CALL.REL.NOINC `($__internal_1_$__cuda_sm3x_div_rn_noftz_f32_slowpath) ;  /* 0x0000000000e87944 */ /* 0x000fea0003c00000 */
[----:B------:R-:W-:-:S07]  /*0cd0*/  IMAD.MOV.U32 R2, RZ, RZ, R0 ;  /* 0x000000ffff027224 */ /* 0x000fce00078e0000 */
.L_x_23:
[----:B------:R-:W-:Y:S05]  /*0ce0*/  BSYNC.RECONVERGENT B0 ;  /* 0x0000000000007941 */ /* 0x000fea0003800200 */
.L_x_22:
[----:B------:R-:W0:Y:S01]  /*0cf0*/  LDCU.64 UR4, c[0x0][0x388] ;  /* 0x00007100ff0477ac */ /* 0x000e220008000a00 */
[----:B------:R-:W-:Y:S01]  /*0d00*/  F2I.U32.TRUNC.NTZ R3, R2 ;  /* 0x0000000200037305 */ /* 0x000fe2000020f000 */
[----:B------:R-:W-:Y:S07]  /*0d10*/  BSSY.RECONVERGENT B0, `(.L_x_24) ;  /* 0x0000011000007945 */ /* 0x000fee0003800200 */
[----:B------:R-:W1:Y:S01]  /*0d20*/  MUFU.RCP R7, R8 ;  /* 0x0000000800077308 */ /* 0x000e620000001000 */
[----:B0-----:R-:W-:-:S04]  /*0d30*/  IADD3 R4, P0, PT, R21, UR4, RZ ;  /* 0x0000000415047c10 */ /* 0x001fc8000ff1e0ff */
[----:B------:R-:W-:Y:S01]  /*0d40*/  LEA.HI.X.SX32 R5, R21, UR5, 0x1, P0 ;  /* 0x0000000515057c11 */ /* 0x000fe200080f0eff */
[----:B-1----:R-:W-:-:S04]  /*0d50*/  FFMA R0, R7, -R8, 1 ;  /* 0x3f80000007007423 */ /* 0x002fc80000000808 */
[----:B------:R0:W-:Y:S03]  /*0d60*/  STG.E.U8 desc[UR12][R4.64], R3 ;  /* 0x0000000304007986 */ /* 0x0001e6000c10110c */
[----:B------:R-:W1:Y:S01]  /*0d70*/  FCHK P0, R19, R8 ;  /* 0x0000000813007302 */ /* 0x000e620000000000 */
[----:B------:R-:W-:-:S04]  /*0d80*/  FFMA R0, R7, R0, R7 ;  /* 0x0000000007007223 */ /* 0x000fc80000000007 */
[----:B------:R-:W-:-:S04]  /*0d90*/  FFMA R6, R0, R19, RZ ;  /* 0x0000001300067223 */ /* 0x000fc800000000ff */
[----:B------:R-:W-:-:S04]  /*0da0*/  FFMA R7, R6, -R8, R19 ;  /* 0x8000000806077223 */ /* 0x000fc80000000013 */
[----:B------:R-:W-:Y:S01]  /*0db0*/  FFMA R6, R0, R7, R6 ;  /* 0x0000000700067223 */ /* 0x000fe20000000006 */
[----:B01----:R-:W-:Y:S06]  /*0dc0*/  @!P0 BRA `(.L_x_25) ;  /* 0x0000000000148947 */ /* 0x003fec0003800000 */
[----:B------:R-:W-:Y:S01]  /*0dd0*/  IMAD.MOV.U32 R0, RZ, RZ, R19 ;  /* 0x000000ffff007224 */ /* 0x000fe200078e0013 */
[----:B------:R-:W-:Y:S02]  /*0de0*/  MOV R3, R8 ;  /* 0x0000000800037202 */ /* 0x000fe40000000f00 */
[----:B------:R-:W-:-:S07]  /*0df0*/  MOV R2, 0xe10 ;  /* 0x00000e1000027802 */ /* 0x000fce0000000f00 */
[----:B------:R-:W-:Y:S05]  /*0e00*/  CALL.REL.NOINC `($__internal_1_$__cuda_sm3x_div_rn_noftz_f32_slowpath) ;  /* 0x0000000000987944 */ /* 0x000fea0003c00000 */
[----:B------:R-:W-:-:S07]  /*0e10*/  IMAD.MOV.U32 R6, RZ, RZ, R0 ;  /* 0x000000ffff067224 */ /* 0x000fce00078e0000 */
.L_x_25:
[----:B------:R-:W-:Y:S05]  /*0e20*/  BSYNC.RECONVERGENT B0 ;  /* 0x0000000000007941 */ /* 0x000fea0003800200 */
.L_x_24:
[----:B------:R-:W0:Y:S01]  /*0e30*/  F2I.U32.TRUNC.NTZ R3, R6 ;  /* 0x0000000600037305 */ /* 0x000e22000020f000 */
[----:B------:R-:W-:Y:S07]  /*0e40*/  BSSY.RECONVERGENT B0, `(.L_x_26) ;  /* 0x000000f000007945 */ /* 0x000fee0003800200 */
[----:B------:R-:W1:Y:S01]  /*0e50*/  MUFU.RCP R7, R8 ;  /* 0x0000000800077308 */ /* 0x000e620000001000 */
[----:B0-----:R0:W-:Y:S07]  /*0e60*/  STG.E.U8 desc[UR12][R4.64+0x1], R3 ;  /* 0x0000010304007986 */ /* 0x0011ee000c10110c */
[----:B------:R-:W2:Y:S01]  /*0e70*/  FCHK P0, R13, R8 ;  /* 0x000000080d007302 */ /* 0x000ea20000000000 */
[----:B-1----:R-:W-:-:S04]  /*0e80*/  FFMA R0, R7, -R8, 1 ;  /* 0x3f80000007007423 */ /* 0x002fc80000000808 */
[----:B------:R-:W-:-:S04]  /*0e90*/  FFMA R0, R7, R0, R7 ;  /* 0x0000000007007223 */ /* 0x000fc80000000007 */
[----:B------:R-:W-:-:S04]  /*0ea0*/  FFMA R2, R0, R13, RZ ;  /* 0x0000000d00027223 */ /* 0x000fc800000000ff */
[----:B------:R-:W-:-:S04]  /*0eb0*/  FFMA R7, R2, -R8, R13 ;  /* 0x8000000802077223 */ /* 0x000fc8000000000d */
[----:B------:R-:W-:Y:S01]  /*0ec0*/  FFMA R2, R0, R7, R2 ;  /* 0x0000000700027223 */ /* 0x000fe20000000002 */
[----:B0-2---:R-:W-:Y:S06]  /*0ed0*/  @!P0 BRA `(.L_x_27) ;  /* 0x0000000000148947 */ /* 0x005fec0003800000 */
[----:B------:R-:W-:Y:S01]  /*0ee0*/  IMAD.MOV.U32 R0, RZ, RZ, R13 ;  /* 0x000000ffff007224 */ /* 0x000fe200078e000d */
[----:B------:R-:W-:Y:S02]  /*0ef0*/  MOV R3, R8 ;  /* 0x0000000800037202 */ /* 0x000fe40000000f00 */
[----:B------:R-:W-:-:S07]  /*0f00*/  MOV R2, 0xf20 ;  /* 0x00000f2000027802 */ /* 0x000fce0000000f00 */
[----:B------:R-:W-:Y:S05]  /*0f10*/  CALL.REL.NOINC `($__internal_1_$__cuda_sm3x_div_rn_noftz_f32_slowpath) ;  /* 0x0000000000547944 */ /* 0x000fea0003c00000 */
[----:B------:R-:W-:-:S07]  /*0f20*/  IMAD.MOV.U32 R2, RZ, RZ, R0 ;  /* 0x000000ffff027224 */ /* 0x000fce00078e0000 */
.L_x_27:
[----:B------:R-:W-:Y:S05]  /*0f30*/  BSYNC.RECONVERGENT B0 ;  /* 0x0000000000007941 */ /* 0x000fea0003800200 */
.L_x_26:
        /* <DEDUP_REMOVED lines=15> */
.L_x_29:
[----:B------:R-:W-:Y:S05]  /*1030*/  BSYNC.RECONVERGENT B0 ;  /* 0x0000000000007941 */ /* 0x000fea0003800200 */
.L_x_28:
[----:B------:R-:W0:Y:S02]  /*1040*/  F2I.U32.TRUNC.NTZ R3, R0 ;  /* 0x0000000000037305 */ /* 0x000e24000020f000 */
[----:B0-----:R-:W-:Y:S01]  /*1050*/  STG.E.U8 desc[UR12][R4.64+0x3], R3 ;  /* 0x0000030304007986 */ /* 0x001fe2000c10110c */
[----:B------:R-:W-:Y:S05]  /*1060*/  EXIT ;  /* 0x000000000000794d */ /* 0x000fea0003800000 */
        .weak           $__internal_1_$__cuda_sm3x_div_rn_noftz_f32_slowpath
        .type           $__internal_1_$__cuda_sm3x_div_rn_noftz_f32_slowpath,@function
        .size           $__internal_1_$__cuda_sm3x_div_rn_noftz_f32_slowpath,(.L_x_45 - $__internal_1_$__cuda_sm3x_div_rn_noftz_f32_slowpath)
$__internal_1_$__cuda_sm3x_div_rn_noftz_f32_slowpath:
[----:B------:R-:W-:Y:S01]  /*1070*/  SHF.R.U32.HI R7, RZ, 0x17, R3 ;  /* 0x00000017ff077819 */ /* 0x000fe20000011603 */
[----:B------:R-:W-:Y:S01]  /*1080*/  BSSY.RECONVERGENT B1, `(.L_x_30) ;  /* 0x0000062000017945 */ /* 0x000fe20003800200 */
[----:B------:R-:W-:Y:S02]  /*1090*/  SHF.R.U32.HI R6, RZ, 0x17, R0 ;  /* 0x00000017ff067819 */ /* 0x000fe40000011600 */
[----:B------:R-:W-:Y:S02]  /*10a0*/  LOP3.LUT R7, R7, 0xff, RZ, 0xc0, !PT ;  /* 0x000000ff07077812 */ /* 0x000fe400078ec0ff */
[----:B------:R-:W-:-:S03]  /*10b0*/  LOP3.LUT R12, R6, 0xff, RZ, 0xc0, !PT ;  /* 0x000000ff060c7812 */ /* 0x000fc600078ec0ff */
[----:B------:R-:W-:Y:S02]  /*10c0*/  VIADD R11, R7, 0xffffffff ;  /* 0xffffffff070b7836 */ /* 0x000fe40000000000 */
[----:B------:R-:W-:-:S03]  /*10d0*/  VIADD R10, R12, 0xffffffff ;  /* 0xffffffff0c0a7836 */ /* 0x000fc60000000000 */
[----:B------:R-:W-:-:S04]  /*10e0*/  ISETP.GT.U32.AND P0, PT, R11, 0xfd, PT ;  /* 0x000000fd0b00780c */ /* 0x000fc80003f04070 */
[----:B------:R-:W-:-:S13]  /*10f0*/  ISETP.GT.U32.OR P0, PT, R10, 0xfd, P0 ;  /* 0x000000fd0a00780c */ /* 0x000fda0000704470 */
[----:B------:R-:W-:Y:S01]  /*1100*/  @!P0 MOV R6, RZ ;  /* 0x000000ff00068202 */ /* 0x000fe20000000f00 */
[----:B------:R-:W-:Y:S06]  /*1110*/  @!P0 BRA `(.L_x_31) ;  /* 0x00000000005c8947 */ /* 0x000fec0003800000 */
[----:B------:R-:W-:Y:S02]  /*1120*/  FSETP.GTU.FTZ.AND P0, PT, |R0|, +INF , PT ;  /* 0x7f8000000000780b */ /* 0x000fe40003f1c200 */
        /* <DEDUP_REMOVED lines=20> */
[----:B------:R-:W-:-:S03]  /*1270*/  @!P1 FFMA R3, R3, 1.84467440737095516160e+19, RZ ;  /* 0x5f80000003039823 */ /* 0x000fc600000000ff */
[----:B------:R-:W-:-:S07]  /*1280*/  @!P1 IADD3 R6, PT, PT, R6, 0x40, RZ ;  /* 0x0000004006069810 */ /* 0x000fce0007ffe0ff */
.L_x_31:
[----:B------:R-:W-:Y:S01]  /*1290*/  LEA R10, R7, 0xc0800000, 0x17 ;  /* 0xc0800000070a7811 */ /* 0x000fe200078eb8ff */
[----:B------:R-:W-:Y:S04]  /*12a0*/  BSSY.RECONVERGENT B2, `(.L_x_36) ;  /* 0x0000036000027945 */ /* 0x000fe80003800200 */
[----:B------:R-:W-:Y:S02]  /*12b0*/  IMAD.IADD R10, R3, 0x1, -R10 ;  /* 0x00000001030a7824 */ /* 0x000fe400078e0a0a */
[----:B------:R-:W-:Y:S02]  /*12c0*/  VIADD R3, R12, 0xffffff81 ;  /* 0xffffff810c037836 */ /* 0x000fe40000000000 */
[----:B------:R-:W0:Y:S01]  /*12d0*/  MUFU.RCP R11, R10 ;  /* 0x0000000a000b7308 */ /* 0x000e220000001000 */
[----:B------:R-:W-:Y:S01]  /*12e0*/  FADD.FTZ R15, -R10, -RZ ;  /* 0x800000ff0a0f7221 */ /* 0x000fe20000010100 */
[C---:B------:R-:W-:Y:S01]  /*12f0*/  IMAD R0, R3.reuse, -0x800000, R0 ;  /* 0xff80000003007824 */ /* 0x040fe200078e0200 */
[----:B------:R-:W-:-:S04]  /*1300*/  IADD3 R7, PT, PT, R3, 0x7f, -R7 ;  /* 0x0000007f03077810 */ /* 0x000fc80007ffe807 */
[----:B------:R-:W-:Y:S01]  /*1310*/  IADD3 R7, PT, PT, R7, R6, RZ ;  /* 0x0000000607077210 */ /* 0x000fe20007ffe0ff */
        /* <DEDUP_REMOVED lines=20> */
[CCC-:B------:R-:W-:Y:S01]  /*1460*/  FFMA.RZ R3, R14.reuse, R12.reuse, R11.reuse ;  /* 0x0000000c0e037223 */ /* 0x1c0fe2000000c00b */
[C---:B------:R-:W-:Y:S01]  /*1470*/  IADD3 R10, PT, PT, R15.reuse, 0x20, RZ ;  /* 0x000000200f0a7810 */ /* 0x040fe20007ffe0ff */
[CCC-:B------:R-:W-:Y:S01]  /*1480*/  FFMA.RM R6, R14.reuse, R12.reuse, R11.reuse ;  /* 0x0000000c0e067223 */ /* 0x1c0fe2000000400b */
[----:B------:R-:W-:Y:S02]  /*1490*/  ISETP.NE.AND P2, PT, R15, RZ, PT ;  /* 0x000000ff0f00720c */ /* 0x000fe40003f45270 */
[----:B------:R-:W-:Y:S01]  /*14a0*/  LOP3.LUT R7, R3, 0x7fffff, RZ, 0xc0, !PT ;  /* 0x007fffff03077812 */ /* 0x000fe200078ec0ff */
[----:B------:R-:W-:Y:S01]  /*14b0*/  FFMA.RP R3, R14, R12, R11 ;  /* 0x0000000c0e037223 */ /* 0x000fe2000000800b */
[----:B------:R-:W-:Y:S01]  /*14c0*/  IMAD.MOV R11, RZ, RZ, -R15 ;  /* 0x000000ffff0b7224 */ /* 0x000fe200078e0a0f */
[----:B------:R-:W-:Y:S02]  /*14d0*/  ISETP.NE.AND P1, PT, R15, RZ, PT ;  /* 0x000000ff0f00720c */ /* 0x000fe40003f25270 */
[----:B------:R-:W-:-:S02]  /*14e0*/  LOP3.LUT R7, R7, 0x800000, RZ, 0xfc, !PT ;  /* 0x0080000007077812 */ /* 0x000fc400078efcff */
        /* <DEDUP_REMOVED lines=13> */
.L_x_38:
[----:B------:R-:W-:-:S04]  /*15c0*/  LOP3.LUT R0, R0, 0x80000000, RZ, 0xc0, !PT ;  /* 0x8000000000007812 */ /* 0x000fc800078ec0ff */
[----:B------:R-:W-:Y:S01]  /*15d0*/  LOP3.LUT R0, R0, 0x7f800000, RZ, 0xfc, !PT ;  /* 0x7f80000000007812 */ /* 0x000fe200078efcff */
[----:B------:R-:W-:Y:S06]  /*15e0*/  BRA `(.L_x_39) ;  /* 0x0000000000047947 */ /* 0x000fec0003800000 */
.L_x_37:
[----:B------:R-:W-:-:S07]  /*15f0*/  LEA R0, R7, R0, 0x17 ;  /* 0x0000000007007211 */ /* 0x000fce00078eb8ff */
.L_x_39:
[----:B------:R-:W-:Y:S05]  /*1600*/  BSYNC.RECONVERGENT B2 ;  /* 0x0000000000027941 */ /* 0x000fea0003800200 */
.L_x_36:
[----:B------:R-:W-:Y:S05]  /*1610*/  BRA `(.L_x_40) ;  /* 0x0000000000207947 */ /* 0x000fea0003800000 */
.L_x_35:
[----:B------:R-:W-:-:S04]  /*1620*/  LOP3.LUT R0, R3, 0x80000000, R0, 0x48, !PT ;  /* 0x8000000003007812 */ /* 0x000fc800078e4800 */
[----:B------:R-:W-:Y:S01]  /*1630*/  LOP3.LUT R0, R0, 0x7f800000, RZ, 0xfc, !PT ;  /* 0x7f80000000007812 */ /* 0x000fe200078efcff */
[----:B------:R-:W-:Y:S06]  /*1640*/  BRA `(.L_x_40) ;  /* 0x0000000000147947 */ /* 0x000fec0003800000 */
.L_x_34:
[----:B------:R-:W-:Y:S01]  /*1650*/  LOP3.LUT R0, R3, 0x80000000, R0, 0x48, !PT ;  /* 0x8000000003007812 */ /* 0x000fe200078e4800 */
[----:B------:R-:W-:Y:S06]  /*1660*/  BRA `(.L_x_40) ;  /* 0x00000000000c7947 */ /* 0x000fec0003800000 */
.L_x_33:
[----:B------:R-:W0:Y:S01]  /*1670*/  MUFU.RSQ R0, -QNAN ;  /* 0xffc0000000007908 */ /* 0x000e220000001400 */
[----:B------:R-:W-:Y:S05]  /*1680*/  BRA `(.L_x_40) ;  /* 0x0000000000047947 */ /* 0x000fea0003800000 */
.L_x_32:
[----:B------:R-:W-:-:S07]  /*1690*/  FADD.FTZ R0, R0, R3 ;  /* 0x0000000300007221 */ /* 0x000fce0000010000 */
.L_x_40:
[----:B------:R-:W-:Y:S05]  /*16a0*/  BSYNC.RECONVERGENT B1 ;  /* 0x0000000000017941 */ /* 0x000fea0003800200 */
.L_x_30:
[----:B------:R-:W-:-:S04]  /*16b0*/  IMAD.MOV.U32 R3, RZ, RZ, 0x0 ;  /* 0x00000000ff037424 */ /* 0x000fc800078e00ff */
[----:B0-----:R-:W-:Y:S05]  /*16c0*/  RET.REL.NODEC R2 `(_Z16focusStackKernelPPKhPhPKfiii) ;  /* 0xffffffe8024c7950 */ /* 0x001fea0003c3ffff */
.L_x_41:
        /* <DEDUP_REMOVED lines=11> */
.L_x_45:


//--------------------- .text._Z20decompressTileKernelPKhPhiiPKf --------------------------
	.section	.text._Z20decompressTileKernelPKhPhiiPKf,"ax",@progbits
	.align	128
        .global         _Z20decompressTileKernelPKhPhiiPKf
        .type           _Z20decompressTileKernelPKhPhiiPKf,@function
        .size           _Z20decompressTileKernelPKhPhiiPKf,(.L_x_48 - _Z20decompressTileKernelPKhPhiiPKf)
        .other          _Z20decompressTileKernelPKhPhiiPKf,@"STO_CUDA_ENTRY STV_DEFAULT"
_Z20decompressTileKernelPKhPhiiPKf:
.text._Z20decompressTileKernelPKhPhiiPKf:
[----:B------:R-:W-:Y:S01]  /*0000*/  LDC R1, c[0x0][0x37c] ;  /* 0x0000df00ff017b82 */ /* 0x000fe20000000800 */
[----:B------:R-:W0:Y:S07]  /*0010*/  S2R R2, SR_TID.Y ;  /* 0x0000000000027919 */ /* 0x000e2e0000002200 */
[----:B------:R-:W1:Y:S01]  /*0020*/  LDC R0, c[0x0][0x360] ;  /* 0x0000d800ff007b82 */ /* 0x000e620000000800 */
[----:B------:R-:W2:Y:S01]  /*0030*/  LDCU.64 UR6, c[0x0][0x390] ;  /* 0x00007200ff0677ac */ /* 0x000ea20008000a00 */
[----:B------:R-:W1:Y:S06]  /*0040*/  S2R R5, SR_TID.X ;  /* 0x0000000000057919 */ /* 0x000e6c0000002100 */
[----:B------:R-:W0:Y:S08]  /*0050*/  S2UR UR5, SR_CTAID.Y ;  /* 0x00000000000579c3 */ /* 0x000e300000002600 */
[----:B------:R-:W0:Y:S08]  /*0060*/  LDC R3, c[0x0][0x364] ;  /* 0x0000d900ff037b82 */ /* 0x000e300000000800 */
[----:B------:R-:W1:Y:S01]  /*0070*/  S2UR UR4, SR_CTAID.X ;  /* 0x00000000000479c3 */ /* 0x000e620000002500 */
[----:B0-----:R-:W-:-:S05]  /*0080*/  IMAD R3, R3, UR5, R2 ;  /* 0x0000000503037c24 */ /* 0x001fca000f8e0202 */
[----:B--2---:R-:W-:Y:S01]  /*0090*/  ISETP.GE.AND P0, PT, R3, UR7, PT ;  /* 0x0000000703007c0c */ /* 0x004fe2000bf06270 */
[----:B-1----:R-:W-:-:S05]  /*00a0*/  IMAD R0, R0, UR4, R5 ;  /* 0x0000000400007c24 */ /* 0x002fca000f8e0205 */
[----:B------:R-:W-:-:S13]  /*00b0*/  ISETP.GE.OR P0, PT, R0, UR6, P0 ;  /* 0x0000000600007c0c */ /* 0x000fda0008706670 */
[----:B------:R-:W-:Y:S05]  /*00c0*/  @P0 EXIT ;  /* 0x000000000000094d */ /* 0x000fea0003800000 */
[----:B------:R-:W0:Y:S01]  /*00d0*/  LDCU.64 UR8, c[0x0][0x380] ;  /* 0x00007000ff0877ac */ /* 0x000e220008000a00 */
[----:B------:R-:W-:Y:S01]  /*00e0*/  IMAD R0, R3, UR6, R0 ;  /* 0x0000000603007c24 */ /* 0x000fe2000f8e0200 */
[----:B------:R-:W1:Y:S03]  /*00f0*/  LDCU.64 UR4, c[0x0][0x358] ;  /* 0x00006b00ff0477ac */ /* 0x000e660008000a00 */
[----:B------:R-:W-:Y:S01]  /*0100*/  IMAD.SHL.U32 R0, R0, 0x4, RZ ;  /* 0x0000000400007824 */ /* 0x000fe200078e00ff */
[----:B------:R-:W2:Y:S04]  /*0110*/  LDCU.64 UR6, c[0x0][0x398] ;  /* 0x00007300ff0677ac */ /* 0x000ea80008000a00 */
[----:B------:R-:W-:-:S02]  /*0120*/  SHF.R.S32.HI R16, RZ, 0x1f, R0 ;  /* 0x0000001fff107819 */ /* 0x000fc40000011400 */
[----:B0-----:R-:W-:-:S04]  /*0130*/  IADD3 R2, P0, PT, R0, UR8, RZ ;  /* 0x0000000800027c10 */ /* 0x001fc8000ff1e0ff */
[----:B------:R-:W-:-:S05]  /*0140*/  IADD3.X R3, PT, PT, R16, UR9, RZ, P0, !PT ;  /* 0x0000000910037c10 */ /* 0x000fca00087fe4ff */
[----:B-1----:R-:W3:Y:S04]  /*0150*/  LDG.E.U8.CONSTANT R4, desc[UR4][R2.64+0x1] ;  /* 0x0000010402047981 */ /* 0x002ee8000c1e9100 */
[----:B------:R-:W4:Y:S04]  /*0160*/  LDG.E.U8.CONSTANT R6, desc[UR4][R2.64] ;  /* 0x0000000402067981 */ /* 0x000f28000c1e9100 */
[----:B------:R-:W5:Y:S04]  /*0170*/  LDG.E.U8.CONSTANT R7, desc[UR4][R2.64+0x2] ;  /* 0x0000020402077981 */ /* 0x000f68000c1e9100 */
[----:B------:R-:W5:Y:S01]  /*0180*/  LDG.E.U8.CONSTANT R5, desc[UR4][R2.64+0x3] ;  /* 0x0000030402057981 */ /* 0x000f62000c1e9100 */
[----:B--2---:R-:W-:-:S04]  /*0190*/  UISETP.NE.U32.AND UP0, UPT, UR6, URZ, UPT ;  /* 0x000000ff0600728c */ /* 0x004fc8000bf05070 */
[----:B------:R-:W-:Y:S01]  /*01a0*/  UISETP.NE.AND.EX UP0, UPT, UR7, URZ, UPT, UP0 ;  /* 0x000000ff0700728c */ /* 0x000fe2000bf05300 */
[----:B---3--:R-:W-:Y:S02]  /*01b0*/  I2FP.F32.U32 R8, R4 ;  /* 0x0000000400087245 */ /* 0x008fe40000201000 */
[----:B----4-:R-:W-:Y:S02]  /*01c0*/  I2FP.F32.U32 R6, R6 ;  /* 0x0000000600067245 */ /* 0x010fe40000201000 */
[----:B-----5:R-:W-:Y:S02]  /*01d0*/  I2FP.F32.U32 R7, R7 ;  /* 0x0000000700077245 */ /* 0x020fe40000201000 */
[----:B------:R-:W-:Y:S02]  /*01e0*/  I2FP.F32.U32 R4, R5 ;  /* 0x0000000500047245 */ /* 0x000fe40000201000 */
[----:B------:R-:W-:Y:S05]  /*01f0*/  BRA.U !UP0, `(.L_x_42) ;  /* 0x00000001087c7547 */ /* 0x000fea000b800000 */
[----:B------:R-:W0:Y:S02]  /*0200*/  LDC.64 R2, c[0x0][0x398] ;  /* 0x0000e600ff027b82 */ /* 0x000e240000000a00 */
[----:B0-----:R-:W2:Y:S04]  /*0210*/  LDG.E.CONSTANT R11, desc[UR4][R2.64+0x4] ;  /* 0x00000404020b7981 */ /* 0x001ea8000c1e9900 */
[----:B------:R-:W3:Y:S04]  /*0220*/  LDG.E.CONSTANT R15, desc[UR4][R2.64+0x14] ;  /* 0x00001404020f7981 */ /* 0x000ee8000c1e9900 */
[----:B------:R-:W4:Y:S04]  /*0230*/  LDG.E.CONSTANT R21, desc[UR4][R2.64+0x24] ;  /* 0x0000240402157981 */ /* 0x000f28000c1e9900 */
[----:B------:R-:W5:Y:S04]  /*0240*/  LDG.E.CONSTANT R9, desc[UR4][R2.64] ;  /* 0x0000000402097981 */ /* 0x000f68000c1e9900 */
[----:B------:R-:W5:Y:S04]  /*0250*/  LDG.E.CONSTANT R13, desc[UR4][R2.64+0x10] ;  /* 0x00001004020d7981 */ /* 0x000f68000c1e9900 */
[----:B------:R-:W5:Y:S04]  /*0260*/  LDG.E.CONSTANT R19, desc[UR4][R2.64+0x20] ;  /* 0x0000200402137981 */ /* 0x000f68000c1e9900 */
[----:B------:R-:W5:Y:S04]  /*0270*/  LDG.E.CONSTANT R10, desc[UR4][R2.64+0x8] ;  /* 0x00000804020a7981 */ /* 0x000f68000c1e9900 */
[----:B------:R-:W5:Y:S04]  /*0280*/  LDG.E.CONSTANT R17, desc[UR4][R2.64+0x18] ;  /* 0x0000180402117981 */ /* 0x000f68000c1e9900 */
[----:B------:R-:W5:Y:S04]  /*0290*/  LDG.E.CONSTANT R23, desc[UR4][R2.64+0x28] ;  /* 0x0000280402177981 */ /* 0x000f68000c1e9900 */
[----:B------:R-:W5:Y:S04]  /*02a0*/  LDG.E.CONSTANT R12, desc[UR4][R2.64+0xc] ;  /* 0x00000c04020c7981 */ /* 0x000f68000c1e9900 */
[----:B------:R-:W5:Y:S04]  /*02b0*/  LDG.E.CONSTANT R5, desc[UR4][R2.64+0x1c] ;  /* 0x00001c0402057981 */ /* 0x000f68000c1e9900 */
[----:B------:R-:W5:Y:S01]  /*02c0*/  LDG.E.CONSTANT R20, desc[UR4][R2.64+0x2c] ;  /* 0x00002c0402147981 */ /* 0x000f62000c1e9900 */
[C---:B--2---:R-:W-:Y:S01]  /*02d0*/  FMUL R11, R8.reuse, R11 ;  /* 0x0000000b080b7220 */ /* 0x044fe20000400000 */
[C---:B---3--:R-:W-:Y:S01]  /*02e0*/  FMUL R14, R8.reuse, R15 ;  /* 0x0000000f080e7220 */ /* 0x048fe20000400000 */
[----:B----4-:R-:W-:-:S02]  /*02f0*/  FMUL R18, R8, R21 ;  /* 0x0000001508127220 */ /* 0x010fc40000400000 */
[C---:B-----5:R-:W-:Y:S01]  /*0300*/  FFMA R8, R6.reuse, R9, R11 ;  /* 0x0000000906087223 */ /* 0x060fe2000000000b */
[C---:B------:R-:W-:Y:S01]  /*0310*/  FFMA R14, R6.reuse, R13, R14 ;  /* 0x0000000d060e7223 */ /* 0x040fe2000000000e */
[----:B------:R-:W-:Y:S02]  /*0320*/  FFMA R18, R6, R19, R18 ;  /* 0x0000001306127223 */ /* 0x000fe40000000012 */
[C---:B------:R-:W-:Y:S01]  /*0330*/  FFMA R9, R7.reuse, R10, R8 ;  /* 0x0000000a07097223 */ /* 0x040fe20000000008 */
[C---:B------:R-:W-:Y:S01]  /*0340*/  FFMA R14, R7.reuse, R17, R14 ;  /* 0x00000011070e7223 */ /* 0x040fe2000000000e */
[----:B------:R-:W-:Y:S02]  /*0350*/  FFMA R23, R7, R23, R18 ;  /* 0x0000001707177223 */ /* 0x000fe40000000012 */
[C---:B------:R-:W-:Y:S01]  /*0360*/  FFMA R9, R4.reuse, R12, R9 ;  /* 0x0000000c04097223 */ /* 0x040fe20000000009 */
[----:B------:R-:W-:-:S04]  /*0370*/  FFMA R5, R4, R5, R14 ;  /* 0x0000000504057223 */ /* 0x000fc8000000000e */
[----:B------:R-:W-:Y:S01]  /*0380*/  FMNMX R9, RZ, R9, !PT ;  /* 0x00000009ff097209 */ /* 0x000fe20007800000 */
[----:B------:R-:W-:Y:S01]  /*0390*/  FFMA R20, R4, R20, R23 ;  /* 0x0000001404147223 */ /* 0x000fe20000000017 */
[----:B------:R-:W-:Y:S02]  /*03a0*/  FMNMX R5, RZ, R5, !PT ;  /* 0x00000005ff057209 */ /* 0x000fe40007800000 */
[----:B------:R-:W-:Y:S02]  /*03b0*/  FMNMX R6, R9, 255, PT ;  /* 0x437f000009067809 */ /* 0x000fe40003800000 */
[----:B------:R-:W-:Y:S02]  /*03c0*/  FMNMX R20, RZ, R20, !PT ;  /* 0x00000014ff147209 */ /* 0x000fe40007800000 */
[----:B------:R-:W-:Y:S02]  /*03d0*/  FMNMX R8, R5, 255, PT ;  /* 0x437f000005087809 */ /* 0x000fe40003800000 */
[----:B------:R-:W-:-:S07]  /*03e0*/  FMNMX R7, R20, 255, PT ;  /* 0x437f000014077809 */ /* 0x000fce0003800000 */
.L_x_42:
[----:B------:R-:W0:Y:S01]  /*03f0*/  LDCU.64 UR6, c[0x0][0x388] ;  /* 0x00007100ff0677ac */ /* 0x000e220008000a00 */
[----:B------:R-:W1:Y:S08]  /*0400*/  F2I.U32.TRUNC.NTZ R5, R6 ;  /* 0x0000000600057305 */ /* 0x000e70000020f000 */
[----:B------:R-:W2:Y:S08]  /*0410*/  F2I.U32.TRUNC.NTZ R9, R8 ;  /* 0x0000000800097305 */ /* 0x000eb0000020f000 */
[----:B------:R-:W3:Y:S01]  /*0420*/  F2I.U32.TRUNC.NTZ R7, R7 ;  /* 0x0000000700077305 */ /* 0x000ee2000020f000 */
[----:B0-----:R-:W-:-:S04]  /*0430*/  IADD3 R2, P0, PT, R0, UR6, RZ ;  /* 0x0000000600027c10 */ /* 0x001fc8000ff1e0ff */
[----:B------:R-:W-:-:S03]  /*0440*/  IADD3.X R3, PT, PT, R16, UR7, RZ, P0, !PT ;  /* 0x0000000710037c10 */ /* 0x000fc600087fe4ff */
[----:B------:R-:W0:Y:S02]  /*0450*/  F2I.U32.TRUNC.NTZ R11, R4 ;  /* 0x00000004000b7305 */ /* 0x000e24000020f000 */
[----:B-1----:R-:W-:Y:S04]  /*0460*/  STG.E.U8 desc[UR4][R2.64], R5 ;  /* 0x0000000502007986 */ /* 0x002fe8000c101104 */
[----:B--2---:R-:W-:Y:S04]  /*0470*/  STG.E.U8 desc[UR4][R2.64+0x1], R9 ;  /* 0x0000010902007986 */ /* 0x004fe8000c101104 */
[----:B---3--:R-:W-:Y:S04]  /*0480*/  STG.E.U8 desc[UR4][R2.64+0x2], R7 ;  /* 0x0000020702007986 */ /* 0x008fe8000c101104 */
[----:B0-----:R-:W-:Y:S01]  /*0490*/  STG.E.U8 desc[UR4][R2.64+0x3], R11 ;  /* 0x0000030b02007986 */ /* 0x001fe2000c101104 */
[----:B------:R-:W-:Y:S05]  /*04a0*/  EXIT ;  /* 0x000000000000794d */ /* 0x000fea0003800000 */
.L_x_43:
        /* <DEDUP_REMOVED lines=13> */
.L_x_48:


//--------------------- .nv.shared.reserved.0     --------------------------
	.section	.nv.shared.reserved.0,"aw",@nobits
	.weak		__nv_reservedSMEM_offset_0_alias
	.size		__nv_reservedSMEM_offset_0_alias, 0, 64
	.other		__nv_reservedSMEM_offset_0_alias,@"STO_CUDA_RESERVED_SHARED STV_DEFAULT"
__nv_reservedSMEM_offset_0_alias:
	.zero		0
	.zero		64


//--------------------- .nv.constant0._Z13sharpenKernelPKhPhiif --------------------------
	.section	.nv.constant0._Z13sharpenKernelPKhPhiif,"a",@progbits
	.sectionflags	@""
	.align	4
.nv.constant0._Z13sharpenKernelPKhPhiif:
	.zero		924


//--------------------- .nv.constant0._Z16focusStackKernelPPKhPhPKfiii --------------------------
	.section	.nv.constant0._Z16focusStackKernelPPKhPhPKfiii,"a",@progbits
	.sectionflags	@""
	.align	4
.nv.constant0._Z16focusStackKernelPPKhPhPKfiii:
	.zero		932


//--------------------- .nv.constant0._Z20decompressTileKernelPKhPhiiPKf --------------------------
	.section	.nv.constant0._Z20decompressTileKernelPKhPhiiPKf,"a",@progbits
	.sectionflags	@""
	.align	4
.nv.constant0._Z20decompressTileKernelPKhPhiiPKf:
	.zero		928


//--------------------- SYMBOLS --------------------------

	.type		.nv.reservedSmem.offset0,@object
	.size		.nv.reservedSmem.offset0,0x4
